//
// Generated by NVIDIA NVVM Compiler
//
// Compiler Build ID: CL-36424714
// Cuda compilation tools, release 13.0, V13.0.88
// Based on NVVM 20.0.0
//

.version 9.0
.target sm_100
.address_size 64

	// .globl	_ZN3cub18CUB_300001_SM_10006detail11EmptyKernelIvEEvv
.global .align 1 .b8 _ZN34_INTERNAL_4d4ab528_4_k_cu_250c2c414cuda3std3__45__cpo5beginE[1];
.global .align 1 .b8 _ZN34_INTERNAL_4d4ab528_4_k_cu_250c2c414cuda3std3__45__cpo3endE[1];
.global .align 1 .b8 _ZN34_INTERNAL_4d4ab528_4_k_cu_250c2c414cuda3std3__45__cpo6cbeginE[1];
.global .align 1 .b8 _ZN34_INTERNAL_4d4ab528_4_k_cu_250c2c414cuda3std3__45__cpo4cendE[1];
.global .align 1 .b8 _ZN34_INTERNAL_4d4ab528_4_k_cu_250c2c414cuda3std3__45__cpo6rbeginE[1];
.global .align 1 .b8 _ZN34_INTERNAL_4d4ab528_4_k_cu_250c2c414cuda3std3__45__cpo4rendE[1];
.global .align 1 .b8 _ZN34_INTERNAL_4d4ab528_4_k_cu_250c2c414cuda3std3__45__cpo7crbeginE[1];
.global .align 1 .b8 _ZN34_INTERNAL_4d4ab528_4_k_cu_250c2c414cuda3std3__45__cpo5crendE[1];
.global .align 1 .b8 _ZN34_INTERNAL_4d4ab528_4_k_cu_250c2c414cuda3std3__436_GLOBAL__N__4d4ab528_4_k_cu_250c2c416ignoreE[1];
.global .align 1 .b8 _ZN34_INTERNAL_4d4ab528_4_k_cu_250c2c414cuda3std3__419piecewise_constructE[1];
.global .align 1 .b8 _ZN34_INTERNAL_4d4ab528_4_k_cu_250c2c414cuda3std3__48in_placeE[1];
.global .align 1 .b8 _ZN34_INTERNAL_4d4ab528_4_k_cu_250c2c414cuda3std3__420unreachable_sentinelE[1];
.global .align 1 .b8 _ZN34_INTERNAL_4d4ab528_4_k_cu_250c2c414cuda3std3__47nulloptE[1];
.global .align 1 .b8 _ZN34_INTERNAL_4d4ab528_4_k_cu_250c2c414cuda3std3__48unexpectE[1];
.global .align 1 .b8 _ZN34_INTERNAL_4d4ab528_4_k_cu_250c2c414cuda3std6ranges3__45__cpo4swapE[1];
.global .align 1 .b8 _ZN34_INTERNAL_4d4ab528_4_k_cu_250c2c414cuda3std6ranges3__45__cpo9iter_moveE[1];
.global .align 1 .b8 _ZN34_INTERNAL_4d4ab528_4_k_cu_250c2c414cuda3std6ranges3__45__cpo5beginE[1];
.global .align 1 .b8 _ZN34_INTERNAL_4d4ab528_4_k_cu_250c2c414cuda3std6ranges3__45__cpo3endE[1];
.global .align 1 .b8 _ZN34_INTERNAL_4d4ab528_4_k_cu_250c2c414cuda3std6ranges3__45__cpo6cbeginE[1];
.global .align 1 .b8 _ZN34_INTERNAL_4d4ab528_4_k_cu_250c2c414cuda3std6ranges3__45__cpo4cendE[1];
.global .align 1 .b8 _ZN34_INTERNAL_4d4ab528_4_k_cu_250c2c414cuda3std6ranges3__45__cpo7advanceE[1];
.global .align 1 .b8 _ZN34_INTERNAL_4d4ab528_4_k_cu_250c2c414cuda3std6ranges3__45__cpo9iter_swapE[1];
.global .align 1 .b8 _ZN34_INTERNAL_4d4ab528_4_k_cu_250c2c414cuda3std6ranges3__45__cpo4nextE[1];
.global .align 1 .b8 _ZN34_INTERNAL_4d4ab528_4_k_cu_250c2c414cuda3std6ranges3__45__cpo4prevE[1];
.global .align 1 .b8 _ZN34_INTERNAL_4d4ab528_4_k_cu_250c2c414cuda3std6ranges3__45__cpo4dataE[1];
.global .align 1 .b8 _ZN34_INTERNAL_4d4ab528_4_k_cu_250c2c414cuda3std6ranges3__45__cpo5cdataE[1];
.global .align 1 .b8 _ZN34_INTERNAL_4d4ab528_4_k_cu_250c2c414cuda3std6ranges3__45__cpo4sizeE[1];
.global .align 1 .b8 _ZN34_INTERNAL_4d4ab528_4_k_cu_250c2c414cuda3std6ranges3__45__cpo5ssizeE[1];
.global .align 1 .b8 _ZN34_INTERNAL_4d4ab528_4_k_cu_250c2c414cuda3std6ranges3__45__cpo8distanceE[1];
.global .align 1 .b8 _ZN34_INTERNAL_4d4ab528_4_k_cu_250c2c416thrust24THRUST_300001_SM_1000_NS8cuda_cub3parE[1];
.global .align 1 .b8 _ZN34_INTERNAL_4d4ab528_4_k_cu_250c2c416thrust24THRUST_300001_SM_1000_NS8cuda_cub10par_nosyncE[1];
.global .align 1 .b8 _ZN34_INTERNAL_4d4ab528_4_k_cu_250c2c416thrust24THRUST_300001_SM_1000_NS6system6detail10sequential3seqE[1];
.global .align 1 .b8 _ZN34_INTERNAL_4d4ab528_4_k_cu_250c2c416thrust24THRUST_300001_SM_1000_NS6system3cpp3parE[1];
.global .align 1 .b8 _ZN34_INTERNAL_4d4ab528_4_k_cu_250c2c416thrust24THRUST_300001_SM_1000_NS12placeholders2_1E[1];
.global .align 1 .b8 _ZN34_INTERNAL_4d4ab528_4_k_cu_250c2c416thrust24THRUST_300001_SM_1000_NS12placeholders2_2E[1];
.global .align 1 .b8 _ZN34_INTERNAL_4d4ab528_4_k_cu_250c2c416thrust24THRUST_300001_SM_1000_NS12placeholders2_3E[1];
.global .align 1 .b8 _ZN34_INTERNAL_4d4ab528_4_k_cu_250c2c416thrust24THRUST_300001_SM_1000_NS12placeholders2_4E[1];
.global .align 1 .b8 _ZN34_INTERNAL_4d4ab528_4_k_cu_250c2c416thrust24THRUST_300001_SM_1000_NS12placeholders2_5E[1];
.global .align 1 .b8 _ZN34_INTERNAL_4d4ab528_4_k_cu_250c2c416thrust24THRUST_300001_SM_1000_NS12placeholders2_6E[1];
.global .align 1 .b8 _ZN34_INTERNAL_4d4ab528_4_k_cu_250c2c416thrust24THRUST_300001_SM_1000_NS12placeholders2_7E[1];
.global .align 1 .b8 _ZN34_INTERNAL_4d4ab528_4_k_cu_250c2c416thrust24THRUST_300001_SM_1000_NS12placeholders2_8E[1];
.global .align 1 .b8 _ZN34_INTERNAL_4d4ab528_4_k_cu_250c2c416thrust24THRUST_300001_SM_1000_NS12placeholders2_9E[1];
.global .align 1 .b8 _ZN34_INTERNAL_4d4ab528_4_k_cu_250c2c416thrust24THRUST_300001_SM_1000_NS12placeholders3_10E[1];
.global .align 1 .b8 _ZN34_INTERNAL_4d4ab528_4_k_cu_250c2c416thrust24THRUST_300001_SM_1000_NS3seqE[1];
.global .align 1 .b8 _ZN34_INTERNAL_4d4ab528_4_k_cu_250c2c416thrust24THRUST_300001_SM_1000_NS6deviceE[1];

.visible .entry _ZN3cub18CUB_300001_SM_10006detail11EmptyKernelIvEEvv()
{


	ret;

}
	// .globl	_ZN5janus35get_hyperdual_vector_offsets_kernelEiiiiiPiS0_S0_
.visible .entry _ZN5janus35get_hyperdual_vector_offsets_kernelEiiiiiPiS0_S0_(
	.param .u32 _ZN5janus35get_hyperdual_vector_offsets_kernelEiiiiiPiS0_S0__param_0,
	.param .u32 _ZN5janus35get_hyperdual_vector_offsets_kernelEiiiiiPiS0_S0__param_1,
	.param .u32 _ZN5janus35get_hyperdual_vector_offsets_kernelEiiiiiPiS0_S0__param_2,
	.param .u32 _ZN5janus35get_hyperdual_vector_offsets_kernelEiiiiiPiS0_S0__param_3,
	.param .u32 _ZN5janus35get_hyperdual_vector_offsets_kernelEiiiiiPiS0_S0__param_4,
	.param .u64 .ptr .align 1 _ZN5janus35get_hyperdual_vector_offsets_kernelEiiiiiPiS0_S0__param_5,
	.param .u64 .ptr .align 1 _ZN5janus35get_hyperdual_vector_offsets_kernelEiiiiiPiS0_S0__param_6,
	.param .u64 .ptr .align 1 _ZN5janus35get_hyperdual_vector_offsets_kernelEiiiiiPiS0_S0__param_7
)
{
	.reg .b32 	%r<7>;
	.reg .b64 	%rd<7>;

	ld.param.u32 	%r1, [_ZN5janus35get_hyperdual_vector_offsets_kernelEiiiiiPiS0_S0__param_0];
	ld.param.u32 	%r2, [_ZN5janus35get_hyperdual_vector_offsets_kernelEiiiiiPiS0_S0__param_1];
	ld.param.u32 	%r3, [_ZN5janus35get_hyperdual_vector_offsets_kernelEiiiiiPiS0_S0__param_2];
	ld.param.u32 	%r4, [_ZN5janus35get_hyperdual_vector_offsets_kernelEiiiiiPiS0_S0__param_4];
	ld.param.u64 	%rd1, [_ZN5janus35get_hyperdual_vector_offsets_kernelEiiiiiPiS0_S0__param_5];
	ld.param.u64 	%rd2, [_ZN5janus35get_hyperdual_vector_offsets_kernelEiiiiiPiS0_S0__param_6];
	ld.param.u64 	%rd3, [_ZN5janus35get_hyperdual_vector_offsets_kernelEiiiiiPiS0_S0__param_7];
	cvta.to.global.u64 	%rd4, %rd3;
	cvta.to.global.u64 	%rd5, %rd2;
	cvta.to.global.u64 	%rd6, %rd1;
	st.global.u32 	[%rd6], %r1;
	mad.lo.s32 	%r5, %r4, %r1, %r2;
	st.global.u32 	[%rd5], %r5;
	mad.lo.s32 	%r6, %r5, %r4, %r3;
	st.global.u32 	[%rd4], %r6;
	ret;

}
	// .globl	_ZN5janus28get_hyperdual_indexes_kernelEiiiiiiiRiS0_S0_S0_
.visible .entry _ZN5janus28get_hyperdual_indexes_kernelEiiiiiiiRiS0_S0_S0_(
	.param .u32 _ZN5janus28get_hyperdual_indexes_kernelEiiiiiiiRiS0_S0_S0__param_0,
	.param .u32 _ZN5janus28get_hyperdual_indexes_kernelEiiiiiiiRiS0_S0_S0__param_1,
	.param .u32 _ZN5janus28get_hyperdual_indexes_kernelEiiiiiiiRiS0_S0_S0__param_2,
	.param .u32 _ZN5janus28get_hyperdual_indexes_kernelEiiiiiiiRiS0_S0_S0__param_3,
	.param .u32 _ZN5janus28get_hyperdual_indexes_kernelEiiiiiiiRiS0_S0_S0__param_4,
	.param .u32 _ZN5janus28get_hyperdual_indexes_kernelEiiiiiiiRiS0_S0_S0__param_5,
	.param .u32 _ZN5janus28get_hyperdual_indexes_kernelEiiiiiiiRiS0_S0_S0__param_6,
	.param .u64 .ptr .align 1 _ZN5janus28get_hyperdual_indexes_kernelEiiiiiiiRiS0_S0_S0__param_7,
	.param .u64 .ptr .align 1 _ZN5janus28get_hyperdual_indexes_kernelEiiiiiiiRiS0_S0_S0__param_8,
	.param .u64 .ptr .align 1 _ZN5janus28get_hyperdual_indexes_kernelEiiiiiiiRiS0_S0_S0__param_9,
	.param .u64 .ptr .align 1 _ZN5janus28get_hyperdual_indexes_kernelEiiiiiiiRiS0_S0_S0__param_10
)
{
	.reg .b32 	%r<14>;
	.reg .b64 	%rd<9>;

	ld.param.u32 	%r1, [_ZN5janus28get_hyperdual_indexes_kernelEiiiiiiiRiS0_S0_S0__param_0];
	ld.param.u32 	%r2, [_ZN5janus28get_hyperdual_indexes_kernelEiiiiiiiRiS0_S0_S0__param_1];
	ld.param.u32 	%r3, [_ZN5janus28get_hyperdual_indexes_kernelEiiiiiiiRiS0_S0_S0__param_2];
	ld.param.u32 	%r4, [_ZN5janus28get_hyperdual_indexes_kernelEiiiiiiiRiS0_S0_S0__param_3];
	ld.param.u32 	%r5, [_ZN5janus28get_hyperdual_indexes_kernelEiiiiiiiRiS0_S0_S0__param_4];
	ld.param.u32 	%r6, [_ZN5janus28get_hyperdual_indexes_kernelEiiiiiiiRiS0_S0_S0__param_5];
	ld.param.u32 	%r7, [_ZN5janus28get_hyperdual_indexes_kernelEiiiiiiiRiS0_S0_S0__param_6];
	ld.param.u64 	%rd1, [_ZN5janus28get_hyperdual_indexes_kernelEiiiiiiiRiS0_S0_S0__param_7];
	ld.param.u64 	%rd2, [_ZN5janus28get_hyperdual_indexes_kernelEiiiiiiiRiS0_S0_S0__param_8];
	ld.param.u64 	%rd3, [_ZN5janus28get_hyperdual_indexes_kernelEiiiiiiiRiS0_S0_S0__param_9];
	ld.param.u64 	%rd4, [_ZN5janus28get_hyperdual_indexes_kernelEiiiiiiiRiS0_S0_S0__param_10];
	cvta.to.global.u64 	%rd5, %rd4;
	cvta.to.global.u64 	%rd6, %rd3;
	cvta.to.global.u64 	%rd7, %rd2;
	cvta.to.global.u64 	%rd8, %rd1;
	st.global.u32 	[%rd8], %r1;
	div.s32 	%r8, %r2, %r5;
	rem.s32 	%r9, %r8, %r6;
	st.global.u32 	[%rd7], %r9;
	mul.lo.s32 	%r10, %r6, %r5;
	div.s32 	%r11, %r3, %r10;
	rem.s32 	%r12, %r11, %r7;
	st.global.u32 	[%rd6], %r12;
	rem.s32 	%r13, %r4, %r7;
	st.global.u32 	[%rd5], %r13;
	ret;

}
	// .globl	_ZN5janus52get_tensor_indxs_from_hyperdual_vector_offset_kernelEiiiRiS0_S0_
.visible .entry _ZN5janus52get_tensor_indxs_from_hyperdual_vector_offset_kernelEiiiRiS0_S0_(
	.param .u32 _ZN5janus52get_tensor_indxs_from_hyperdual_vector_offset_kernelEiiiRiS0_S0__param_0,
	.param .u32 _ZN5janus52get_tensor_indxs_from_hyperdual_vector_offset_kernelEiiiRiS0_S0__param_1,
	.param .u32 _ZN5janus52get_tensor_indxs_from_hyperdual_vector_offset_kernelEiiiRiS0_S0__param_2,
	.param .u64 .ptr .align 1 _ZN5janus52get_tensor_indxs_from_hyperdual_vector_offset_kernelEiiiRiS0_S0__param_3,
	.param .u64 .ptr .align 1 _ZN5janus52get_tensor_indxs_from_hyperdual_vector_offset_kernelEiiiRiS0_S0__param_4,
	.param .u64 .ptr .align 1 _ZN5janus52get_tensor_indxs_from_hyperdual_vector_offset_kernelEiiiRiS0_S0__param_5
)
{
	.reg .b32 	%r<9>;
	.reg .b64 	%rd<7>;

	ld.param.u32 	%r1, [_ZN5janus52get_tensor_indxs_from_hyperdual_vector_offset_kernelEiiiRiS0_S0__param_0];
	ld.param.u32 	%r2, [_ZN5janus52get_tensor_indxs_from_hyperdual_vector_offset_kernelEiiiRiS0_S0__param_2];
	ld.param.u64 	%rd1, [_ZN5janus52get_tensor_indxs_from_hyperdual_vector_offset_kernelEiiiRiS0_S0__param_3];
	ld.param.u64 	%rd2, [_ZN5janus52get_tensor_indxs_from_hyperdual_vector_offset_kernelEiiiRiS0_S0__param_4];
	ld.param.u64 	%rd3, [_ZN5janus52get_tensor_indxs_from_hyperdual_vector_offset_kernelEiiiRiS0_S0__param_5];
	cvta.to.global.u64 	%rd4, %rd3;
	cvta.to.global.u64 	%rd5, %rd2;
	cvta.to.global.u64 	%rd6, %rd1;
	mul.lo.s32 	%r3, %r2, %r2;
	div.s32 	%r4, %r1, %r3;
	st.global.u32 	[%rd6], %r4;
	div.s32 	%r5, %r1, %r2;
	rem.s32 	%r6, %r5, %r2;
	st.global.u32 	[%rd5], %r6;
	mul.lo.s32 	%r7, %r5, %r2;
	sub.s32 	%r8, %r1, %r7;
	st.global.u32 	[%rd4], %r8;
	ret;

}
	// .globl	_ZN5janus53get_hyperdual_vector_offsets_from_tensor_indxs_kernelEiiiiiPiS0_S0_
.visible .entry _ZN5janus53get_hyperdual_vector_offsets_from_tensor_indxs_kernelEiiiiiPiS0_S0_(
	.param .u32 _ZN5janus53get_hyperdual_vector_offsets_from_tensor_indxs_kernelEiiiiiPiS0_S0__param_0,
	.param .u32 _ZN5janus53get_hyperdual_vector_offsets_from_tensor_indxs_kernelEiiiiiPiS0_S0__param_1,
	.param .u32 _ZN5janus53get_hyperdual_vector_offsets_from_tensor_indxs_kernelEiiiiiPiS0_S0__param_2,
	.param .u32 _ZN5janus53get_hyperdual_vector_offsets_from_tensor_indxs_kernelEiiiiiPiS0_S0__param_3,
	.param .u32 _ZN5janus53get_hyperdual_vector_offsets_from_tensor_indxs_kernelEiiiiiPiS0_S0__param_4,
	.param .u64 .ptr .align 1 _ZN5janus53get_hyperdual_vector_offsets_from_tensor_indxs_kernelEiiiiiPiS0_S0__param_5,
	.param .u64 .ptr .align 1 _ZN5janus53get_hyperdual_vector_offsets_from_tensor_indxs_kernelEiiiiiPiS0_S0__param_6,
	.param .u64 .ptr .align 1 _ZN5janus53get_hyperdual_vector_offsets_from_tensor_indxs_kernelEiiiiiPiS0_S0__param_7
)
{
	.reg .b32 	%r<8>;
	.reg .b64 	%rd<7>;

	ld.param.u32 	%r1, [_ZN5janus53get_hyperdual_vector_offsets_from_tensor_indxs_kernelEiiiiiPiS0_S0__param_0];
	ld.param.u32 	%r2, [_ZN5janus53get_hyperdual_vector_offsets_from_tensor_indxs_kernelEiiiiiPiS0_S0__param_1];
	ld.param.u32 	%r3, [_ZN5janus53get_hyperdual_vector_offsets_from_tensor_indxs_kernelEiiiiiPiS0_S0__param_2];
	ld.param.u32 	%r4, [_ZN5janus53get_hyperdual_vector_offsets_from_tensor_indxs_kernelEiiiiiPiS0_S0__param_4];
	ld.param.u64 	%rd1, [_ZN5janus53get_hyperdual_vector_offsets_from_tensor_indxs_kernelEiiiiiPiS0_S0__param_5];
	ld.param.u64 	%rd2, [_ZN5janus53get_hyperdual_vector_offsets_from_tensor_indxs_kernelEiiiiiPiS0_S0__param_6];
	ld.param.u64 	%rd3, [_ZN5janus53get_hyperdual_vector_offsets_from_tensor_indxs_kernelEiiiiiPiS0_S0__param_7];
	cvta.to.global.u64 	%rd4, %rd3;
	cvta.to.global.u64 	%rd5, %rd2;
	cvta.to.global.u64 	%rd6, %rd1;
	st.global.u32 	[%rd6], %r1;
	mul.lo.s32 	%r5, %r4, %r1;
	add.s32 	%r6, %r5, %r2;
	st.global.u32 	[%rd5], %r6;
	mad.lo.s32 	%r7, %r5, %r4, %r3;
	st.global.u32 	[%rd4], %r7;
	ret;

}
	// .globl	_ZN5janus18boolIndexGetKernelEPbiiS0_
.visible .entry _ZN5janus18boolIndexGetKernelEPbiiS0_(
	.param .u64 .ptr .align 1 _ZN5janus18boolIndexGetKernelEPbiiS0__param_0,
	.param .u32 _ZN5janus18boolIndexGetKernelEPbiiS0__param_1,
	.param .u32 _ZN5janus18boolIndexGetKernelEPbiiS0__param_2,
	.param .u64 .ptr .align 1 _ZN5janus18boolIndexGetKernelEPbiiS0__param_3
)
{
	.reg .pred 	%p<4>;
	.reg .b16 	%rs<2>;
	.reg .b32 	%r<8>;
	.reg .b64 	%rd<9>;

	ld.param.u64 	%rd1, [_ZN5janus18boolIndexGetKernelEPbiiS0__param_0];
	ld.param.u32 	%r2, [_ZN5janus18boolIndexGetKernelEPbiiS0__param_1];
	ld.param.u32 	%r3, [_ZN5janus18boolIndexGetKernelEPbiiS0__param_2];
	ld.param.u64 	%rd2, [_ZN5janus18boolIndexGetKernelEPbiiS0__param_3];
	mov.u32 	%r4, %tid.x;
	mov.u32 	%r5, %ctaid.x;
	mov.u32 	%r6, %ntid.x;
	mad.lo.s32 	%r1, %r5, %r6, %r4;
	setp.lt.s32 	%p1, %r1, %r2;
	setp.ge.s32 	%p2, %r1, %r3;
	or.pred  	%p3, %p1, %p2;
	@%p3 bra 	$L__BB5_2;
	cvta.to.global.u64 	%rd3, %rd1;
	cvta.to.global.u64 	%rd4, %rd2;
	cvt.s64.s32 	%rd5, %r1;
	add.s64 	%rd6, %rd3, %rd5;
	ld.global.u8 	%rs1, [%rd6];
	sub.s32 	%r7, %r1, %r2;
	cvt.s64.s32 	%rd7, %r7;
	add.s64 	%rd8, %rd4, %rd7;
	st.global.u8 	[%rd8], %rs1;
$L__BB5_2:
	ret;

}
	// .globl	_ZN5janus18boolIndexPutKernelEPbiiS0_
.visible .entry _ZN5janus18boolIndexPutKernelEPbiiS0_(
	.param .u64 .ptr .align 1 _ZN5janus18boolIndexPutKernelEPbiiS0__param_0,
	.param .u32 _ZN5janus18boolIndexPutKernelEPbiiS0__param_1,
	.param .u32 _ZN5janus18boolIndexPutKernelEPbiiS0__param_2,
	.param .u64 .ptr .align 1 _ZN5janus18boolIndexPutKernelEPbiiS0__param_3
)
{
	.reg .pred 	%p<2>;
	.reg .b16 	%rs<2>;
	.reg .b32 	%r<9>;
	.reg .b64 	%rd<9>;

	ld.param.u64 	%rd1, [_ZN5janus18boolIndexPutKernelEPbiiS0__param_0];
	ld.param.u32 	%r2, [_ZN5janus18boolIndexPutKernelEPbiiS0__param_1];
	ld.param.u32 	%r3, [_ZN5janus18boolIndexPutKernelEPbiiS0__param_2];
	ld.param.u64 	%rd2, [_ZN5janus18boolIndexPutKernelEPbiiS0__param_3];
	mov.u32 	%r4, %tid.x;
	mov.u32 	%r5, %ctaid.x;
	mov.u32 	%r6, %ntid.x;
	mad.lo.s32 	%r1, %r5, %r6, %r4;
	sub.s32 	%r7, %r3, %r2;
	setp.ge.s32 	%p1, %r1, %r7;
	@%p1 bra 	$L__BB6_2;
	cvta.to.global.u64 	%rd3, %rd2;
	cvta.to.global.u64 	%rd4, %rd1;
	cvt.s64.s32 	%rd5, %r1;
	add.s64 	%rd6, %rd3, %rd5;
	ld.global.u8 	%rs1, [%rd6];
	add.s32 	%r8, %r2, %r1;
	cvt.s64.s32 	%rd7, %r8;
	add.s64 	%rd8, %rd4, %rd7;
	st.global.u8 	[%rd8], %rs1;
$L__BB6_2:
	ret;

}


// ===== COMPILED SASS (sm_100) =====

	.target	sm_100

	.elftype	@"ET_EXEC"


//--------------------- .note.nv.tkinfo           --------------------------
	.section	.note.nv.tkinfo,"",@"SHT_NOTE"
	.sectionflags	@"SHF_NOTE_NV_TKINFO"
	.tkinfo
        /*0018*/ 	.word	0x00000002
        /*0030*/ 	.string	""
        /*0030*/ 	.string	"ptxas"
        /*0030*/ 	.string	"Cuda compilation tools, release 13.0, V13.0.88"
        /*0030*/ 	.string	"Build cuda_13.0.r13.0/compiler.36424714_0"
        /*0030*/ 	.string	"-arch sm_100 -m 64 "



//--------------------- .note.nv.cuinfo           --------------------------
	.section	.note.nv.cuinfo,"",@"SHT_NOTE"
	.sectionflags	@"SHF_NOTE_NV_CUINFO"
        /*0018*/ 	.short	0x0002
        /*001a*/ 	.short	0x0064
        /*001c*/ 	.short	0x0082
	.zero		2


//--------------------- .nv.info                  --------------------------
	.section	.nv.info,"",@"SHT_CUDA_INFO"
	.align	4


	//----- nvinfo : EIATTR_REGCOUNT
	.align		4
        /*0000*/ 	.byte	0x04, 0x2f
        /*0002*/ 	.short	(.L_46 - .L_45)
	.align		4
.L_45:
        /*0004*/ 	.word	index@(_ZN3cub18CUB_300001_SM_10006detail11EmptyKernelIvEEvv)
        /*0008*/ 	.word	0x00000004


	//----- nvinfo : EIATTR_FRAME_SIZE
	.align		4
.L_46:
        /*000c*/ 	.byte	0x04, 0x11
        /*000e*/ 	.short	(.L_48 - .L_47)
	.align		4
.L_47:
        /*0010*/ 	.word	index@(_ZN3cub18CUB_300001_SM_10006detail11EmptyKernelIvEEvv)
        /*0014*/ 	.word	0x00000000


	//----- nvinfo : EIATTR_REGCOUNT
	.align		4
.L_48:
        /*0018*/ 	.byte	0x04, 0x2f
        /*001a*/ 	.short	(.L_50 - .L_49)
	.align		4
.L_49:
        /*001c*/ 	.word	index@(_ZN5janus35get_hyperdual_vector_offsets_kernelEiiiiiPiS0_S0_)
        /*0020*/ 	.word	0x0000000e


	//----- nvinfo : EIATTR_FRAME_SIZE
	.align		4
.L_50:
        /*0024*/ 	.byte	0x04, 0x11
        /*0026*/ 	.short	(.L_52 - .L_51)
	.align		4
.L_51:
        /*0028*/ 	.word	index@(_ZN5janus35get_hyperdual_vector_offsets_kernelEiiiiiPiS0_S0_)
        /*002c*/ 	.word	0x00000000


	//----- nvinfo : EIATTR_REGCOUNT
	.align		4
.L_52:
        /*0030*/ 	.byte	0x04, 0x2f
        /*0032*/ 	.short	(.L_54 - .L_53)
	.align		4
.L_53:
        /*0034*/ 	.word	index@(_ZN5janus28get_hyperdual_indexes_kernelEiiiiiiiRiS0_S0_S0_)
        /*0038*/ 	.word	0x00000018


	//----- nvinfo : EIATTR_FRAME_SIZE
	.align		4
.L_54:
        /*003c*/ 	.byte	0x04, 0x11
        /*003e*/ 	.short	(.L_56 - .L_55)
	.align		4
.L_55:
        /*0040*/ 	.word	index@(_ZN5janus28get_hyperdual_indexes_kernelEiiiiiiiRiS0_S0_S0_)
        /*0044*/ 	.word	0x00000000


	//----- nvinfo : EIATTR_REGCOUNT
	.align		4
.L_56:
        /*0048*/ 	.byte	0x04, 0x2f
        /*004a*/ 	.short	(.L_58 - .L_57)
	.align		4
.L_57:
        /*004c*/ 	.word	index@(_ZN5janus52get_tensor_indxs_from_hyperdual_vector_offset_kernelEiiiRiS0_S0_)
        /*0050*/ 	.word	0x00000011


	//----- nvinfo : EIATTR_FRAME_SIZE
	.align		4
.L_58:
        /*0054*/ 	.byte	0x04, 0x11
        /*0056*/ 	.short	(.L_60 - .L_59)
	.align		4
.L_59:
        /*0058*/ 	.word	index@(_ZN5janus52get_tensor_indxs_from_hyperdual_vector_offset_kernelEiiiRiS0_S0_)
        /*005c*/ 	.word	0x00000000


	//----- nvinfo : EIATTR_REGCOUNT
	.align		4
.L_60:
        /*0060*/ 	.byte	0x04, 0x2f
        /*0062*/ 	.short	(.L_62 - .L_61)
	.align		4
.L_61:
        /*0064*/ 	.word	index@(_ZN5janus53get_hyperdual_vector_offsets_from_tensor_indxs_kernelEiiiiiPiS0_S0_)
        /*0068*/ 	.word	0x0000000e


	//----- nvinfo : EIATTR_FRAME_SIZE
	.align		4
.L_62:
        /*006c*/ 	.byte	0x04, 0x11
        /*006e*/ 	.short	(.L_64 - .L_63)
	.align		4
.L_63:
        /*0070*/ 	.word	index@(_ZN5janus53get_hyperdual_vector_offsets_from_tensor_indxs_kernelEiiiiiPiS0_S0_)
        /*0074*/ 	.word	0x00000000


	//----- nvinfo : EIATTR_REGCOUNT
	.align		4
.L_64:
        /*0078*/ 	.byte	0x04, 0x2f
        /*007a*/ 	.short	(.L_66 - .L_65)
	.align		4
.L_65:
        /*007c*/ 	.word	index@(_ZN5janus18boolIndexGetKernelEPbiiS0_)
        /*0080*/ 	.word	0x00000008


	//----- nvinfo : EIATTR_FRAME_SIZE
	.align		4
.L_66:
        /*0084*/ 	.byte	0x04, 0x11
        /*0086*/ 	.short	(.L_68 - .L_67)
	.align		4
.L_67:
        /*0088*/ 	.word	index@(_ZN5janus18boolIndexGetKernelEPbiiS0_)
        /*008c*/ 	.word	0x00000000


	//----- nvinfo : EIATTR_REGCOUNT
	.align		4
.L_68:
        /*0090*/ 	.byte	0x04, 0x2f
        /*0092*/ 	.short	(.L_70 - .L_69)
	.align		4
.L_69:
        /*0094*/ 	.word	index@(_ZN5janus18boolIndexPutKernelEPbiiS0_)
        /*0098*/ 	.word	0x00000008


	//----- nvinfo : EIATTR_FRAME_SIZE
	.align		4
.L_70:
        /*009c*/ 	.byte	0x04, 0x11
        /*009e*/ 	.short	(.L_72 - .L_71)
	.align		4
.L_71:
        /*00a0*/ 	.word	index@(_ZN5janus18boolIndexPutKernelEPbiiS0_)
        /*00a4*/ 	.word	0x00000000


	//----- nvinfo : EIATTR_MIN_STACK_SIZE
	.align		4
.L_72:
        /*00a8*/ 	.byte	0x04, 0x12
        /*00aa*/ 	.short	(.L_74 - .L_73)
	.align		4
.L_73:
        /*00ac*/ 	.word	index@(_ZN5janus18boolIndexPutKernelEPbiiS0_)
        /*00b0*/ 	.word	0x00000000


	//----- nvinfo : EIATTR_MIN_STACK_SIZE
	.align		4
.L_74:
        /*00b4*/ 	.byte	0x04, 0x12
        /*00b6*/ 	.short	(.L_76 - .L_75)
	.align		4
.L_75:
        /*00b8*/ 	.word	index@(_ZN5janus18boolIndexGetKernelEPbiiS0_)
        /*00bc*/ 	.word	0x00000000


	//----- nvinfo : EIATTR_MIN_STACK_SIZE
	.align		4
.L_76:
        /*00c0*/ 	.byte	0x04, 0x12
        /*00c2*/ 	.short	(.L_78 - .L_77)
	.align		4
.L_77:
        /*00c4*/ 	.word	index@(_ZN5janus53get_hyperdual_vector_offsets_from_tensor_indxs_kernelEiiiiiPiS0_S0_)
        /*00c8*/ 	.word	0x00000000


	//----- nvinfo : EIATTR_MIN_STACK_SIZE
	.align		4
.L_78:
        /*00cc*/ 	.byte	0x04, 0x12
        /*00ce*/ 	.short	(.L_80 - .L_79)
	.align		4
.L_79:
        /*00d0*/ 	.word	index@(_ZN5janus52get_tensor_indxs_from_hyperdual_vector_offset_kernelEiiiRiS0_S0_)
        /*00d4*/ 	.word	0x00000000


	//----- nvinfo : EIATTR_MIN_STACK_SIZE
	.align		4
.L_80:
        /*00d8*/ 	.byte	0x04, 0x12
        /*00da*/ 	.short	(.L_82 - .L_81)
	.align		4
.L_81:
        /*00dc*/ 	.word	index@(_ZN5janus28get_hyperdual_indexes_kernelEiiiiiiiRiS0_S0_S0_)
        /*00e0*/ 	.word	0x00000000


	//----- nvinfo : EIATTR_MIN_STACK_SIZE
	.align		4
.L_82:
        /*00e4*/ 	.byte	0x04, 0x12
        /*00e6*/ 	.short	(.L_84 - .L_83)
	.align		4
.L_83:
        /*00e8*/ 	.word	index@(_ZN5janus35get_hyperdual_vector_offsets_kernelEiiiiiPiS0_S0_)
        /*00ec*/ 	.word	0x00000000


	//----- nvinfo : EIATTR_MIN_STACK_SIZE
	.align		4
.L_84:
        /*00f0*/ 	.byte	0x04, 0x12
        /*00f2*/ 	.short	(.L_86 - .L_85)
	.align		4
.L_85:
        /*00f4*/ 	.word	index@(_ZN3cub18CUB_300001_SM_10006detail11EmptyKernelIvEEvv)
        /*00f8*/ 	.word	0x00000000
.L_86:


//--------------------- .nv.compat                --------------------------
	.section	.nv.compat,"",@"SHT_CUDA_COMPAT_INFO"
	.align	4
        /*0000*/ 	.byte	0x02, 0x09, 0x00, 0x00, 0x02, 0x02, 0x01, 0x00, 0x02, 0x05, 0x05, 0x00, 0x03, 0x07, 0x01, 0x01
        /*0010*/ 	.byte	0x02, 0x03, 0x00, 0x00, 0x02, 0x06, 0x01, 0x00, 0x04, 0x0b, 0x08, 0x00, 0x09, 0x00, 0x00, 0x00
        /*0020*/ 	.byte	0x00, 0x00, 0x00, 0x00


//--------------------- .nv.info._ZN5janus18boolIndexPutKernelEPbiiS0_ --------------------------
	.section	.nv.info._ZN5janus18boolIndexPutKernelEPbiiS0_,"",@"SHT_CUDA_INFO"
	.sectionflags	@""
	.align	4


	//----- nvinfo : EIATTR_CUDA_API_VERSION
	.align		4
        /*0000*/ 	.byte	0x04, 0x37
        /*0002*/ 	.short	(.L_88 - .L_87)
.L_87:
        /*0004*/ 	.word	0x00000082


	//----- nvinfo : EIATTR_KPARAM_INFO
	.align		4
.L_88:
        /*0008*/ 	.byte	0x04, 0x17
        /*000a*/ 	.short	(.L_90 - .L_89)
.L_89:
        /*000c*/ 	.word	0x00000000
        /*0010*/ 	.short	0x0003
        /*0012*/ 	.short	0x0010
        /*0014*/ 	.byte	0x00, 0xf5, 0x21, 0x00


	//----- nvinfo : EIATTR_KPARAM_INFO
	.align		4
.L_90:
        /*0018*/ 	.byte	0x04, 0x17
        /*001a*/ 	.short	(.L_92 - .L_91)
.L_91:
        /*001c*/ 	.word	0x00000000
        /*0020*/ 	.short	0x0002
        /*0022*/ 	.short	0x000c
        /*0024*/ 	.byte	0x00, 0xf0, 0x11, 0x00


	//----- nvinfo : EIATTR_KPARAM_INFO
	.align		4
.L_92:
        /*0028*/ 	.byte	0x04, 0x17
        /*002a*/ 	.short	(.L_94 - .L_93)
.L_93:
        /*002c*/ 	.word	0x00000000
        /*0030*/ 	.short	0x0001
        /*0032*/ 	.short	0x0008
        /*0034*/ 	.byte	0x00, 0xf0, 0x11, 0x00


	//----- nvinfo : EIATTR_KPARAM_INFO
	.align		4
.L_94:
        /*0038*/ 	.byte	0x04, 0x17
        /*003a*/ 	.short	(.L_96 - .L_95)
.L_95:
        /*003c*/ 	.word	0x00000000
        /*0040*/ 	.short	0x0000
        /*0042*/ 	.short	0x0000
        /*0044*/ 	.byte	0x00, 0xf5, 0x21, 0x00


	//----- nvinfo : EIATTR_SPARSE_MMA_MASK
	.align		4
.L_96:
        /*0048*/ 	.byte	0x03, 0x50
        /*004a*/ 	.short	0x0000


	//----- nvinfo : EIATTR_MAXREG_COUNT
	.align		4
        /*004c*/ 	.byte	0x03, 0x1b
        /*004e*/ 	.short	0x00ff


	//----- nvinfo : EIATTR_MERCURY_ISA_VERSION
	.align		4
        /*0050*/ 	.byte	0x03, 0x5f
        /*0052*/ 	.short	0x0101


	//----- nvinfo : EIATTR_VRC_CTA_INIT_COUNT
	.align		4
        /*0054*/ 	.byte	0x02, 0x4a
	.zero		1
	.zero		1


	//----- nvinfo : EIATTR_EXIT_INSTR_OFFSETS
	.align		4
        /*0058*/ 	.byte	0x04, 0x1c
        /*005a*/ 	.short	(.L_98 - .L_97)


	//   ....[0]....
.L_97:
        /*005c*/ 	.word	0x00000080


	//   ....[1]....
        /*0060*/ 	.word	0x00000130


	//----- nvinfo : EIATTR_CBANK_PARAM_SIZE
	.align		4
.L_98:
        /*0064*/ 	.byte	0x03, 0x19
        /*0066*/ 	.short	0x0018


	//----- nvinfo : EIATTR_PARAM_CBANK
	.align		4
        /*0068*/ 	.byte	0x04, 0x0a
        /*006a*/ 	.short	(.L_100 - .L_99)
	.align		4
.L_99:
        /*006c*/ 	.word	index@(.nv.constant0._ZN5janus18boolIndexPutKernelEPbiiS0_)
        /*0070*/ 	.short	0x0380
        /*0072*/ 	.short	0x0018


	//----- nvinfo : EIATTR_SW_WAR
	.align		4
.L_100:
        /*0074*/ 	.byte	0x04, 0x36
        /*0076*/ 	.short	(.L_102 - .L_101)
.L_101:
        /*0078*/ 	.word	0x00000008
.L_102:


//--------------------- .nv.info._ZN5janus18boolIndexGetKernelEPbiiS0_ --------------------------
	.section	.nv.info._ZN5janus18boolIndexGetKernelEPbiiS0_,"",@"SHT_CUDA_INFO"
	.sectionflags	@""
	.align	4


	//----- nvinfo : EIATTR_CUDA_API_VERSION
	.align		4
        /*0000*/ 	.byte	0x04, 0x37
        /*0002*/ 	.short	(.L_104 - .L_103)
.L_103:
        /*0004*/ 	.word	0x00000082


	//----- nvinfo : EIATTR_KPARAM_INFO
	.align		4
.L_104:
        /*0008*/ 	.byte	0x04, 0x17
        /*000a*/ 	.short	(.L_106 - .L_105)
.L_105:
        /*000c*/ 	.word	0x00000000
        /*0010*/ 	.short	0x0003
        /*0012*/ 	.short	0x0010
        /*0014*/ 	.byte	0x00, 0xf5, 0x21, 0x00


	//----- nvinfo : EIATTR_KPARAM_INFO
	.align		4
.L_106:
        /*0018*/ 	.byte	0x04, 0x17
        /*001a*/ 	.short	(.L_108 - .L_107)
.L_107:
        /*001c*/ 	.word	0x00000000
        /*0020*/ 	.short	0x0002
        /*0022*/ 	.short	0x000c
        /*0024*/ 	.byte	0x00, 0xf0, 0x11, 0x00


	//----- nvinfo : EIATTR_KPARAM_INFO
	.align		4
.L_108:
        /*0028*/ 	.byte	0x04, 0x17
        /*002a*/ 	.short	(.L_110 - .L_109)
.L_109:
        /*002c*/ 	.word	0x00000000
        /*0030*/ 	.short	0x0001
        /*0032*/ 	.short	0x0008
        /*0034*/ 	.byte	0x00, 0xf0, 0x11, 0x00


	//----- nvinfo : EIATTR_KPARAM_INFO
	.align		4
.L_110:
        /*0038*/ 	.byte	0x04, 0x17
        /*003a*/ 	.short	(.L_112 - .L_111)
.L_111:
        /*003c*/ 	.word	0x00000000
        /*0040*/ 	.short	0x0000
        /*0042*/ 	.short	0x0000
        /*0044*/ 	.byte	0x00, 0xf5, 0x21, 0x00


	//----- nvinfo : EIATTR_SPARSE_MMA_MASK
	.align		4
.L_112:
        /*0048*/ 	.byte	0x03, 0x50
        /*004a*/ 	.short	0x0000


	//----- nvinfo : EIATTR_MAXREG_COUNT
	.align		4
        /*004c*/ 	.byte	0x03, 0x1b
        /*004e*/ 	.short	0x00ff


	//----- nvinfo : EIATTR_MERCURY_ISA_VERSION
	.align		4
        /*0050*/ 	.byte	0x03, 0x5f
        /*0052*/ 	.short	0x0101


	//----- nvinfo : EIATTR_VRC_CTA_INIT_COUNT
	.align		4
        /*0054*/ 	.byte	0x02, 0x4a
	.zero		1
	.zero		1


	//----- nvinfo : EIATTR_EXIT_INSTR_OFFSETS
	.align		4
        /*0058*/ 	.byte	0x04, 0x1c
        /*005a*/ 	.short	(.L_114 - .L_113)


	//   ....[0]....
.L_113:
        /*005c*/ 	.word	0x00000080


	//   ....[1]....
        /*0060*/ 	.word	0x00000130


	//----- nvinfo : EIATTR_CBANK_PARAM_SIZE
	.align		4
.L_114:
        /*0064*/ 	.byte	0x03, 0x19
        /*0066*/ 	.short	0x0018


	//----- nvinfo : EIATTR_PARAM_CBANK
	.align		4
        /*0068*/ 	.byte	0x04, 0x0a
        /*006a*/ 	.short	(.L_116 - .L_115)
	.align		4
.L_115:
        /*006c*/ 	.word	index@(.nv.constant0._ZN5janus18boolIndexGetKernelEPbiiS0_)
        /*0070*/ 	.short	0x0380
        /*0072*/ 	.short	0x0018


	//----- nvinfo : EIATTR_SW_WAR
	.align		4
.L_116:
        /*0074*/ 	.byte	0x04, 0x36
        /*0076*/ 	.short	(.L_118 - .L_117)
.L_117:
        /*0078*/ 	.word	0x00000008
.L_118:


//--------------------- .nv.info._ZN5janus53get_hyperdual_vector_offsets_from_tensor_indxs_kernelEiiiiiPiS0_S0_ --------------------------
	.section	.nv.info._ZN5janus53get_hyperdual_vector_offsets_from_tensor_indxs_kernelEiiiiiPiS0_S0_,"",@"SHT_CUDA_INFO"
	.sectionflags	@""
	.align	4


	//----- nvinfo : EIATTR_CUDA_API_VERSION
	.align		4
        /*0000*/ 	.byte	0x04, 0x37
        /*0002*/ 	.short	(.L_120 - .L_119)
.L_119:
        /*0004*/ 	.word	0x00000082


	//----- nvinfo : EIATTR_KPARAM_INFO
	.align		4
.L_120:
        /*0008*/ 	.byte	0x04, 0x17
        /*000a*/ 	.short	(.L_122 - .L_121)
.L_121:
        /*000c*/ 	.word	0x00000000
        /*0010*/ 	.short	0x0007
        /*0012*/ 	.short	0x0028
        /*0014*/ 	.byte	0x00, 0xf5, 0x21, 0x00


	//----- nvinfo : EIATTR_KPARAM_INFO
	.align		4
.L_122:
        /*0018*/ 	.byte	0x04, 0x17
        /*001a*/ 	.short	(.L_124 - .L_123)
.L_123:
        /*001c*/ 	.word	0x00000000
        /*0020*/ 	.short	0x0006
        /*0022*/ 	.short	0x0020
        /*0024*/ 	.byte	0x00, 0xf5, 0x21, 0x00


	//----- nvinfo : EIATTR_KPARAM_INFO
	.align		4
.L_124:
        /*0028*/ 	.byte	0x04, 0x17
        /*002a*/ 	.short	(.L_126 - .L_125)
.L_125:
        /*002c*/ 	.word	0x00000000
        /*0030*/ 	.short	0x0005
        /*0032*/ 	.short	0x0018
        /*0034*/ 	.byte	0x00, 0xf5, 0x21, 0x00


	//----- nvinfo : EIATTR_KPARAM_INFO
	.align		4
.L_126:
        /*0038*/ 	.byte	0x04, 0x17
        /*003a*/ 	.short	(.L_128 - .L_127)
.L_127:
        /*003c*/ 	.word	0x00000000
        /*0040*/ 	.short	0x0004
        /*0042*/ 	.short	0x0010
        /*0044*/ 	.byte	0x00, 0xf0, 0x11, 0x00


	//----- nvinfo : EIATTR_KPARAM_INFO
	.align		4
.L_128:
        /*0048*/ 	.byte	0x04, 0x17
        /*004a*/ 	.short	(.L_130 - .L_129)
.L_129:
        /*004c*/ 	.word	0x00000000
        /*0050*/ 	.short	0x0003
        /*0052*/ 	.short	0x000c
        /*0054*/ 	.byte	0x00, 0xf0, 0x11, 0x00


	//----- nvinfo : EIATTR_KPARAM_INFO
	.align		4
.L_130:
        /*0058*/ 	.byte	0x04, 0x17
        /*005a*/ 	.short	(.L_132 - .L_131)
.L_131:
        /*005c*/ 	.word	0x00000000
        /*0060*/ 	.short	0x0002
        /*0062*/ 	.short	0x0008
        /*0064*/ 	.byte	0x00, 0xf0, 0x11, 0x00


	//----- nvinfo : EIATTR_KPARAM_INFO
	.align		4
.L_132:
        /*0068*/ 	.byte	0x04, 0x17
        /*006a*/ 	.short	(.L_134 - .L_133)
.L_133:
        /*006c*/ 	.word	0x00000000
        /*0070*/ 	.short	0x0001
        /*0072*/ 	.short	0x0004
        /*0074*/ 	.byte	0x00, 0xf0, 0x11, 0x00


	//----- nvinfo : EIATTR_KPARAM_INFO
	.align		4
.L_134:
        /*0078*/ 	.byte	0x04, 0x17
        /*007a*/ 	.short	(.L_136 - .L_135)
.L_135:
        /*007c*/ 	.word	0x00000000
        /*0080*/ 	.short	0x0000
        /*0082*/ 	.short	0x0000
        /*0084*/ 	.byte	0x00, 0xf0, 0x11, 0x00


	//----- nvinfo : EIATTR_SPARSE_MMA_MASK
	.align		4
.L_136:
        /*0088*/ 	.byte	0x03, 0x50
        /*008a*/ 	.short	0x0000


	//----- nvinfo : EIATTR_MAXREG_COUNT
	.align		4
        /*008c*/ 	.byte	0x03, 0x1b
        /*008e*/ 	.short	0x00ff


	//----- nvinfo : EIATTR_MERCURY_ISA_VERSION
	.align		4
        /*0090*/ 	.byte	0x03, 0x5f
        /*0092*/ 	.short	0x0101


	//----- nvinfo : EIATTR_VRC_CTA_INIT_COUNT
	.align		4
        /*0094*/ 	.byte	0x02, 0x4a
	.zero		1
	.zero		1


	//----- nvinfo : EIATTR_EXIT_INSTR_OFFSETS
	.align		4
        /*0098*/ 	.byte	0x04, 0x1c
        /*009a*/ 	.short	(.L_138 - .L_137)


	//   ....[0]....
.L_137:
        /*009c*/ 	.word	0x000000e0


	//----- nvinfo : EIATTR_CBANK_PARAM_SIZE
	.align		4
.L_138:
        /*00a0*/ 	.byte	0x03, 0x19
        /*00a2*/ 	.short	0x0030


	//----- nvinfo : EIATTR_PARAM_CBANK
	.align		4
        /*00a4*/ 	.byte	0x04, 0x0a
        /*00a6*/ 	.short	(.L_140 - .L_139)
	.align		4
.L_139:
        /*00a8*/ 	.word	index@(.nv.constant0._ZN5janus53get_hyperdual_vector_offsets_from_tensor_indxs_kernelEiiiiiPiS0_S0_)
        /*00ac*/ 	.short	0x0380
        /*00ae*/ 	.short	0x0030


	//----- nvinfo : EIATTR_SW_WAR
	.align		4
.L_140:
        /*00b0*/ 	.byte	0x04, 0x36
        /*00b2*/ 	.short	(.L_142 - .L_141)
.L_141:
        /*00b4*/ 	.word	0x00000008
.L_142:


//--------------------- .nv.info._ZN5janus52get_tensor_indxs_from_hyperdual_vector_offset_kernelEiiiRiS0_S0_ --------------------------
	.section	.nv.info._ZN5janus52get_tensor_indxs_from_hyperdual_vector_offset_kernelEiiiRiS0_S0_,"",@"SHT_CUDA_INFO"
	.sectionflags	@""
	.align	4


	//----- nvinfo : EIATTR_CUDA_API_VERSION
	.align		4
        /*0000*/ 	.byte	0x04, 0x37
        /*0002*/ 	.short	(.L_144 - .L_143)
.L_143:
        /*0004*/ 	.word	0x00000082


	//----- nvinfo : EIATTR_KPARAM_INFO
	.align		4
.L_144:
        /*0008*/ 	.byte	0x04, 0x17
        /*000a*/ 	.short	(.L_146 - .L_145)
.L_145:
        /*000c*/ 	.word	0x00000000
        /*0010*/ 	.short	0x0005
        /*0012*/ 	.short	0x0020
        /*0014*/ 	.byte	0x00, 0xf5, 0x21, 0x00


	//----- nvinfo : EIATTR_KPARAM_INFO
	.align		4
.L_146:
        /*0018*/ 	.byte	0x04, 0x17
        /*001a*/ 	.short	(.L_148 - .L_147)
.L_147:
        /*001c*/ 	.word	0x00000000
        /*0020*/ 	.short	0x0004
        /*0022*/ 	.short	0x0018
        /*0024*/ 	.byte	0x00, 0xf5, 0x21, 0x00


	//----- nvinfo : EIATTR_KPARAM_INFO
	.align		4
.L_148:
        /*0028*/ 	.byte	0x04, 0x17
        /*002a*/ 	.short	(.L_150 - .L_149)
.L_149:
        /*002c*/ 	.word	0x00000000
        /*0030*/ 	.short	0x0003
        /*0032*/ 	.short	0x0010
        /*0034*/ 	.byte	0x00, 0xf5, 0x21, 0x00


	//----- nvinfo : EIATTR_KPARAM_INFO
	.align		4
.L_150:
        /*0038*/ 	.byte	0x04, 0x17
        /*003a*/ 	.short	(.L_152 - .L_151)
.L_151:
        /*003c*/ 	.word	0x00000000
        /*0040*/ 	.short	0x0002
        /*0042*/ 	.short	0x0008
        /*0044*/ 	.byte	0x00, 0xf0, 0x11, 0x00


	//----- nvinfo : EIATTR_KPARAM_INFO
	.align		4
.L_152:
        /*0048*/ 	.byte	0x04, 0x17
        /*004a*/ 	.short	(.L_154 - .L_153)
.L_153:
        /*004c*/ 	.word	0x00000000
        /*0050*/ 	.short	0x0001
        /*0052*/ 	.short	0x0004
        /*0054*/ 	.byte	0x00, 0xf0, 0x11, 0x00


	//----- nvinfo : EIATTR_KPARAM_INFO
	.align		4
.L_154:
        /*0058*/ 	.byte	0x04, 0x17
        /*005a*/ 	.short	(.L_156 - .L_155)
.L_155:
        /*005c*/ 	.word	0x00000000
        /*0060*/ 	.short	0x0000
        /*0062*/ 	.short	0x0000
        /*0064*/ 	.byte	0x00, 0xf0, 0x11, 0x00


	//----- nvinfo : EIATTR_SPARSE_MMA_MASK
	.align		4
.L_156:
        /*0068*/ 	.byte	0x03, 0x50
        /*006a*/ 	.short	0x0000


	//----- nvinfo : EIATTR_MAXREG_COUNT
	.align		4
        /*006c*/ 	.byte	0x03, 0x1b
        /*006e*/ 	.short	0x00ff


	//----- nvinfo : EIATTR_MERCURY_ISA_VERSION
	.align		4
        /*0070*/ 	.byte	0x03, 0x5f
        /*0072*/ 	.short	0x0101


	//----- nvinfo : EIATTR_VRC_CTA_INIT_COUNT
	.align		4
        /*0074*/ 	.byte	0x02, 0x4a
	.zero		1
	.zero		1


	//----- nvinfo : EIATTR_EXIT_INSTR_OFFSETS
	.align		4
        /*0078*/ 	.byte	0x04, 0x1c
        /*007a*/ 	.short	(.L_158 - .L_157)


	//   ....[0]....
.L_157:
        /*007c*/ 	.word	0x00000490


	//----- nvinfo : EIATTR_CBANK_PARAM_SIZE
	.align		4
.L_158:
        /*0080*/ 	.byte	0x03, 0x19
        /*0082*/ 	.short	0x0028


	//----- nvinfo : EIATTR_PARAM_CBANK
	.align		4
        /*0084*/ 	.byte	0x04, 0x0a
        /*0086*/ 	.short	(.L_160 - .L_159)
	.align		4
.L_159:
        /*0088*/ 	.word	index@(.nv.constant0._ZN5janus52get_tensor_indxs_from_hyperdual_vector_offset_kernelEiiiRiS0_S0_)
        /*008c*/ 	.short	0x0380
        /*008e*/ 	.short	0x0028


	//----- nvinfo : EIATTR_SW_WAR
	.align		4
.L_160:
        /*0090*/ 	.byte	0x04, 0x36
        /*0092*/ 	.short	(.L_162 - .L_161)
.L_161:
        /*0094*/ 	.word	0x00000008
.L_162:


//--------------------- .nv.info._ZN5janus28get_hyperdual_indexes_kernelEiiiiiiiRiS0_S0_S0_ --------------------------
	.section	.nv.info._ZN5janus28get_hyperdual_indexes_kernelEiiiiiiiRiS0_S0_S0_,"",@"SHT_CUDA_INFO"
	.sectionflags	@""
	.align	4


	//----- nvinfo : EIATTR_CUDA_API_VERSION
	.align		4
        /*0000*/ 	.byte	0x04, 0x37
        /*0002*/ 	.short	(.L_164 - .L_163)
.L_163:
        /*0004*/ 	.word	0x00000082


	//----- nvinfo : EIATTR_KPARAM_INFO
	.align		4
.L_164:
        /*0008*/ 	.byte	0x04, 0x17
        /*000a*/ 	.short	(.L_166 - .L_165)
.L_165:
        /*000c*/ 	.word	0x00000000
        /*0010*/ 	.short	0x000a
        /*0012*/ 	.short	0x0038
        /*0014*/ 	.byte	0x00, 0xf5, 0x21, 0x00


	//----- nvinfo : EIATTR_KPARAM_INFO
	.align		4
.L_166:
        /*0018*/ 	.byte	0x04, 0x17
        /*001a*/ 	.short	(.L_168 - .L_167)
.L_167:
        /*001c*/ 	.word	0x00000000
        /*0020*/ 	.short	0x0009
        /*0022*/ 	.short	0x0030
        /*0024*/ 	.byte	0x00, 0xf5, 0x21, 0x00


	//----- nvinfo : EIATTR_KPARAM_INFO
	.align		4
.L_168:
        /*0028*/ 	.byte	0x04, 0x17
        /*002a*/ 	.short	(.L_170 - .L_169)
.L_169:
        /*002c*/ 	.word	0x00000000
        /*0030*/ 	.short	0x0008
        /*0032*/ 	.short	0x0028
        /*0034*/ 	.byte	0x00, 0xf5, 0x21, 0x00


	//----- nvinfo : EIATTR_KPARAM_INFO
	.align		4
.L_170:
        /*0038*/ 	.byte	0x04, 0x17
        /*003a*/ 	.short	(.L_172 - .L_171)
.L_171:
        /*003c*/ 	.word	0x00000000
        /*0040*/ 	.short	0x0007
        /*0042*/ 	.short	0x0020
        /*0044*/ 	.byte	0x00, 0xf5, 0x21, 0x00


	//----- nvinfo : EIATTR_KPARAM_INFO
	.align		4
.L_172:
        /*0048*/ 	.byte	0x04, 0x17
        /*004a*/ 	.short	(.L_174 - .L_173)
.L_173:
        /*004c*/ 	.word	0x00000000
        /*0050*/ 	.short	0x0006
        /*0052*/ 	.short	0x0018
        /*0054*/ 	.byte	0x00, 0xf0, 0x11, 0x00


	//----- nvinfo : EIATTR_KPARAM_INFO
	.align		4
.L_174:
        /*0058*/ 	.byte	0x04, 0x17
        /*005a*/ 	.short	(.L_176 - .L_175)
.L_175:
        /*005c*/ 	.word	0x00000000
        /*0060*/ 	.short	0x0005
        /*0062*/ 	.short	0x0014
        /*0064*/ 	.byte	0x00, 0xf0, 0x11, 0x00


	//----- nvinfo : EIATTR_KPARAM_INFO
	.align		4
.L_176:
        /*0068*/ 	.byte	0x04, 0x17
        /*006a*/ 	.short	(.L_178 - .L_177)
.L_177:
        /*006c*/ 	.word	0x00000000
        /*0070*/ 	.short	0x0004
        /*0072*/ 	.short	0x0010
        /*0074*/ 	.byte	0x00, 0xf0, 0x11, 0x00


	//----- nvinfo : EIATTR_KPARAM_INFO
	.align		4
.L_178:
        /*0078*/ 	.byte	0x04, 0x17
        /*007a*/ 	.short	(.L_180 - .L_179)
.L_179:
        /*007c*/ 	.word	0x00000000
        /*0080*/ 	.short	0x0003
        /*0082*/ 	.short	0x000c
        /*0084*/ 	.byte	0x00, 0xf0, 0x11, 0x00


	//----- nvinfo : EIATTR_KPARAM_INFO
	.align		4
.L_180:
        /*0088*/ 	.byte	0x04, 0x17
        /*008a*/ 	.short	(.L_182 - .L_181)
.L_181:
        /*008c*/ 	.word	0x00000000
        /*0090*/ 	.short	0x0002
        /*0092*/ 	.short	0x0008
        /*0094*/ 	.byte	0x00, 0xf0, 0x11, 0x00


	//----- nvinfo : EIATTR_KPARAM_INFO
	.align		4
.L_182:
        /*0098*/ 	.byte	0x04, 0x17
        /*009a*/ 	.short	(.L_184 - .L_183)
.L_183:
        /*009c*/ 	.word	0x00000000
        /*00a0*/ 	.short	0x0001
        /*00a2*/ 	.short	0x0004
        /*00a4*/ 	.byte	0x00, 0xf0, 0x11, 0x00


	//----- nvinfo : EIATTR_KPARAM_INFO
	.align		4
.L_184:
        /*00a8*/ 	.byte	0x04, 0x17
        /*00aa*/ 	.short	(.L_186 - .L_185)
.L_185:
        /*00ac*/ 	.word	0x00000000
        /*00b0*/ 	.short	0x0000
        /*00b2*/ 	.short	0x0000
        /*00b4*/ 	.byte	0x00, 0xf0, 0x11, 0x00


	//----- nvinfo : EIATTR_SPARSE_MMA_MASK
	.align		4
.L_186:
        /*00b8*/ 	.byte	0x03, 0x50
        /*00ba*/ 	.short	0x0000


	//----- nvinfo : EIATTR_MAXREG_COUNT
	.align		4
        /*00bc*/ 	.byte	0x03, 0x1b
        /*00be*/ 	.short	0x00ff


	//----- nvinfo : EIATTR_MERCURY_ISA_VERSION
	.align		4
        /*00c0*/ 	.byte	0x03, 0x5f
        /*00c2*/ 	.short	0x0101


	//----- nvinfo : EIATTR_VRC_CTA_INIT_COUNT
	.align		4
        /*00c4*/ 	.byte	0x02, 0x4a
	.zero		1
	.zero		1


	//----- nvinfo : EIATTR_EXIT_INSTR_OFFSETS
	.align		4
        /*00c8*/ 	.byte	0x04, 0x1c
        /*00ca*/ 	.short	(.L_188 - .L_187)


	//   ....[0]....
.L_187:
        /*00cc*/ 	.word	0x00000790


	//----- nvinfo : EIATTR_CBANK_PARAM_SIZE
	.align		4
.L_188:
        /*00d0*/ 	.byte	0x03, 0x19
        /*00d2*/ 	.short	0x0040


	//----- nvinfo : EIATTR_PARAM_CBANK
	.align		4
        /*00d4*/ 	.byte	0x04, 0x0a
        /*00d6*/ 	.short	(.L_190 - .L_189)
	.align		4
.L_189:
        /*00d8*/ 	.word	index@(.nv.constant0._ZN5janus28get_hyperdual_indexes_kernelEiiiiiiiRiS0_S0_S0_)
        /*00dc*/ 	.short	0x0380
        /*00de*/ 	.short	0x0040


	//----- nvinfo : EIATTR_SW_WAR
	.align		4
.L_190:
        /*00e0*/ 	.byte	0x04, 0x36
        /*00e2*/ 	.short	(.L_192 - .L_191)
.L_191:
        /*00e4*/ 	.word	0x00000008
.L_192:


//--------------------- .nv.info._ZN5janus35get_hyperdual_vector_offsets_kernelEiiiiiPiS0_S0_ --------------------------
	.section	.nv.info._ZN5janus35get_hyperdual_vector_offsets_kernelEiiiiiPiS0_S0_,"",@"SHT_CUDA_INFO"
	.sectionflags	@""
	.align	4


	//----- nvinfo : EIATTR_CUDA_API_VERSION
	.align		4
        /*0000*/ 	.byte	0x04, 0x37
        /*0002*/ 	.short	(.L_194 - .L_193)
.L_193:
        /*0004*/ 	.word	0x00000082


	//----- nvinfo : EIATTR_KPARAM_INFO
	.align		4
.L_194:
        /*0008*/ 	.byte	0x04, 0x17
        /*000a*/ 	.short	(.L_196 - .L_195)
.L_195:
        /*000c*/ 	.word	0x00000000
        /*0010*/ 	.short	0x0007
        /*0012*/ 	.short	0x0028
        /*0014*/ 	.byte	0x00, 0xf5, 0x21, 0x00


	//----- nvinfo : EIATTR_KPARAM_INFO
	.align		4
.L_196:
        /*0018*/ 	.byte	0x04, 0x17
        /*001a*/ 	.short	(.L_198 - .L_197)
.L_197:
        /*001c*/ 	.word	0x00000000
        /*0020*/ 	.short	0x0006
        /*0022*/ 	.short	0x0020
        /*0024*/ 	.byte	0x00, 0xf5, 0x21, 0x00


	//----- nvinfo : EIATTR_KPARAM_INFO
	.align		4
.L_198:
        /*0028*/ 	.byte	0x04, 0x17
        /*002a*/ 	.short	(.L_200 - .L_199)
.L_199:
        /*002c*/ 	.word	0x00000000
        /*0030*/ 	.short	0x0005
        /*0032*/ 	.short	0x0018
        /*0034*/ 	.byte	0x00, 0xf5, 0x21, 0x00


	//----- nvinfo : EIATTR_KPARAM_INFO
	.align		4
.L_200:
        /*0038*/ 	.byte	0x04, 0x17
        /*003a*/ 	.short	(.L_202 - .L_201)
.L_201:
        /*003c*/ 	.word	0x00000000
        /*0040*/ 	.short	0x0004
        /*0042*/ 	.short	0x0010
        /*0044*/ 	.byte	0x00, 0xf0, 0x11, 0x00


	//----- nvinfo : EIATTR_KPARAM_INFO
	.align		4
.L_202:
        /*0048*/ 	.byte	0x04, 0x17
        /*004a*/ 	.short	(.L_204 - .L_203)
.L_203:
        /*004c*/ 	.word	0x00000000
        /*0050*/ 	.short	0x0003
        /*0052*/ 	.short	0x000c
        /*0054*/ 	.byte	0x00, 0xf0, 0x11, 0x00


	//----- nvinfo : EIATTR_KPARAM_INFO
	.align		4
.L_204:
        /*0058*/ 	.byte	0x04, 0x17
        /*005a*/ 	.short	(.L_206 - .L_205)
.L_205:
        /*005c*/ 	.word	0x00000000
        /*0060*/ 	.short	0x0002
        /*0062*/ 	.short	0x0008
        /*0064*/ 	.byte	0x00, 0xf0, 0x11, 0x00


	//----- nvinfo : EIATTR_KPARAM_INFO
	.align		4
.L_206:
        /*0068*/ 	.byte	0x04, 0x17
        /*006a*/ 	.short	(.L_208 - .L_207)
.L_207:
        /*006c*/ 	.word	0x00000000
        /*0070*/ 	.short	0x0001
        /*0072*/ 	.short	0x0004
        /*0074*/ 	.byte	0x00, 0xf0, 0x11, 0x00


	//----- nvinfo : EIATTR_KPARAM_INFO
	.align		4
.L_208:
        /*0078*/ 	.byte	0x04, 0x17
        /*007a*/ 	.short	(.L_210 - .L_209)
.L_209:
        /*007c*/ 	.word	0x00000000
        /*0080*/ 	.short	0x0000
        /*0082*/ 	.short	0x0000
        /*0084*/ 	.byte	0x00, 0xf0, 0x11, 0x00


	//----- nvinfo : EIATTR_SPARSE_MMA_MASK
	.align		4
.L_210:
        /*0088*/ 	.byte	0x03, 0x50
        /*008a*/ 	.short	0x0000


	//----- nvinfo : EIATTR_MAXREG_COUNT
	.align		4
        /*008c*/ 	.byte	0x03, 0x1b
        /*008e*/ 	.short	0x00ff


	//----- nvinfo : EIATTR_MERCURY_ISA_VERSION
	.align		4
        /*0090*/ 	.byte	0x03, 0x5f
        /*0092*/ 	.short	0x0101


	//----- nvinfo : EIATTR_VRC_CTA_INIT_COUNT
	.align		4
        /*0094*/ 	.byte	0x02, 0x4a
	.zero		1
	.zero		1


	//----- nvinfo : EIATTR_EXIT_INSTR_OFFSETS
	.align		4
        /*0098*/ 	.byte	0x04, 0x1c
        /*009a*/ 	.short	(.L_212 - .L_211)


	//   ....[0]....
.L_211:
        /*009c*/ 	.word	0x000000d0


	//----- nvinfo : EIATTR_CBANK_PARAM_SIZE
	.align		4
.L_212:
        /*00a0*/ 	.byte	0x03, 0x19
        /*00a2*/ 	.short	0x0030


	//----- nvinfo : EIATTR_PARAM_CBANK
	.align		4
        /*00a4*/ 	.byte	0x04, 0x0a
        /*00a6*/ 	.short	(.L_214 - .L_213)
	.align		4
.L_213:
        /*00a8*/ 	.word	index@(.nv.constant0._ZN5janus35get_hyperdual_vector_offsets_kernelEiiiiiPiS0_S0_)
        /*00ac*/ 	.short	0x0380
        /*00ae*/ 	.short	0x0030


	//----- nvinfo : EIATTR_SW_WAR
	.align		4
.L_214:
        /*00b0*/ 	.byte	0x04, 0x36
        /*00b2*/ 	.short	(.L_216 - .L_215)
.L_215:
        /*00b4*/ 	.word	0x00000008
.L_216:


//--------------------- .nv.info._ZN3cub18CUB_300001_SM_10006detail11EmptyKernelIvEEvv --------------------------
	.section	.nv.info._ZN3cub18CUB_300001_SM_10006detail11EmptyKernelIvEEvv,"",@"SHT_CUDA_INFO"
	.sectionflags	@""
	.align	4


	//----- nvinfo : EIATTR_CUDA_API_VERSION
	.align		4
        /*0000*/ 	.byte	0x04, 0x37
        /*0002*/ 	.short	(.L_218 - .L_217)
.L_217:
        /*0004*/ 	.word	0x00000082


	//----- nvinfo : EIATTR_SPARSE_MMA_MASK
	.align		4
.L_218:
        /*0008*/ 	.byte	0x03, 0x50
        /*000a*/ 	.short	0x0000


	//----- nvinfo : EIATTR_MAXREG_COUNT
	.align		4
        /*000c*/ 	.byte	0x03, 0x1b
        /*000e*/ 	.short	0x00ff


	//----- nvinfo : EIATTR_MERCURY_ISA_VERSION
	.align		4
        /*0010*/ 	.byte	0x03, 0x5f
        /*0012*/ 	.short	0x0101


	//----- nvinfo : EIATTR_VRC_CTA_INIT_COUNT
	.align		4
        /*0014*/ 	.byte	0x02, 0x4a
	.zero		1
	.zero		1


	//----- nvinfo : EIATTR_EXIT_INSTR_OFFSETS
	.align		4
        /*0018*/ 	.byte	0x04, 0x1c
        /*001a*/ 	.short	(.L_220 - .L_219)


	//   ....[0]....
.L_219:
        /*001c*/ 	.word	0x00000010


	//----- nvinfo : EIATTR_SW_WAR
	.align		4
.L_220:
        /*0020*/ 	.byte	0x04, 0x36
        /*0022*/ 	.short	(.L_222 - .L_221)
.L_221:
        /*0024*/ 	.word	0x00000008
.L_222:


//--------------------- .nv.callgraph             --------------------------
	.section	.nv.callgraph,"",@"SHT_CUDA_CALLGRAPH"
	.align	4
	.sectionentsize	8
	.align		4
        /*0000*/ 	.word	0x00000000
	.align		4
        /*0004*/ 	.word	0xffffffff
	.align		4
        /*0008*/ 	.word	0x00000000
	.align		4
        /*000c*/ 	.word	0xfffffffe
	.align		4
        /*0010*/ 	.word	0x00000000
	.align		4
        /*0014*/ 	.word	0xfffffffd
	.align		4
        /*0018*/ 	.word	0x00000000
	.align		4
        /*001c*/ 	.word	0xfffffffc


//--------------------- .nv.constant4             --------------------------
	.section	.nv.constant4,"a",@progbits
	.align	8
	.align		8
.nv.constant4:
        /*0000*/ 	.dword	_ZN34_INTERNAL_4d4ab528_4_k_cu_250c2c414cuda3std3__45__cpo5beginE
	.align		8
        /*0008*/ 	.dword	_ZN34_INTERNAL_4d4ab528_4_k_cu_250c2c414cuda3std3__45__cpo3endE
	.align		8
        /*0010*/ 	.dword	_ZN34_INTERNAL_4d4ab528_4_k_cu_250c2c414cuda3std3__45__cpo6cbeginE
	.align		8
        /*0018*/ 	.dword	_ZN34_INTERNAL_4d4ab528_4_k_cu_250c2c414cuda3std3__45__cpo4cendE
	.align		8
        /*0020*/ 	.dword	_ZN34_INTERNAL_4d4ab528_4_k_cu_250c2c414cuda3std3__45__cpo6rbeginE
	.align		8
        /*0028*/ 	.dword	_ZN34_INTERNAL_4d4ab528_4_k_cu_250c2c414cuda3std3__45__cpo4rendE
	.align		8
        /*0030*/ 	.dword	_ZN34_INTERNAL_4d4ab528_4_k_cu_250c2c414cuda3std3__45__cpo7crbeginE
	.align		8
        /*0038*/ 	.dword	_ZN34_INTERNAL_4d4ab528_4_k_cu_250c2c414cuda3std3__45__cpo5crendE
	.align		8
        /*0040*/ 	.dword	_ZN34_INTERNAL_4d4ab528_4_k_cu_250c2c414cuda3std3__436_GLOBAL__N__4d4ab528_4_k_cu_250c2c416ignoreE
	.align		8
        /*0048*/ 	.dword	_ZN34_INTERNAL_4d4ab528_4_k_cu_250c2c414cuda3std3__419piecewise_constructE
	.align		8
        /*0050*/ 	.dword	_ZN34_INTERNAL_4d4ab528_4_k_cu_250c2c414cuda3std3__48in_placeE
	.align		8
        /*0058*/ 	.dword	_ZN34_INTERNAL_4d4ab528_4_k_cu_250c2c414cuda3std3__420unreachable_sentinelE
	.align		8
        /*0060*/ 	.dword	_ZN34_INTERNAL_4d4ab528_4_k_cu_250c2c414cuda3std3__47nulloptE
	.align		8
        /*0068*/ 	.dword	_ZN34_INTERNAL_4d4ab528_4_k_cu_250c2c414cuda3std3__48unexpectE
	.align		8
        /*0070*/ 	.dword	_ZN34_INTERNAL_4d4ab528_4_k_cu_250c2c414cuda3std6ranges3__45__cpo4swapE
	.align		8
        /*0078*/ 	.dword	_ZN34_INTERNAL_4d4ab528_4_k_cu_250c2c414cuda3std6ranges3__45__cpo9iter_moveE
	.align		8
        /*0080*/ 	.dword	_ZN34_INTERNAL_4d4ab528_4_k_cu_250c2c414cuda3std6ranges3__45__cpo5beginE
	.align		8
        /*0088*/ 	.dword	_ZN34_INTERNAL_4d4ab528_4_k_cu_250c2c414cuda3std6ranges3__45__cpo3endE
	.align		8
        /*0090*/ 	.dword	_ZN34_INTERNAL_4d4ab528_4_k_cu_250c2c414cuda3std6ranges3__45__cpo6cbeginE
	.align		8
        /*0098*/ 	.dword	_ZN34_INTERNAL_4d4ab528_4_k_cu_250c2c414cuda3std6ranges3__45__cpo4cendE
	.align		8
        /*00a0*/ 	.dword	_ZN34_INTERNAL_4d4ab528_4_k_cu_250c2c414cuda3std6ranges3__45__cpo7advanceE
	.align		8
        /*00a8*/ 	.dword	_ZN34_INTERNAL_4d4ab528_4_k_cu_250c2c414cuda3std6ranges3__45__cpo9iter_swapE
	.align		8
        /*00b0*/ 	.dword	_ZN34_INTERNAL_4d4ab528_4_k_cu_250c2c414cuda3std6ranges3__45__cpo4nextE
	.align		8
        /*00b8*/ 	.dword	_ZN34_INTERNAL_4d4ab528_4_k_cu_250c2c414cuda3std6ranges3__45__cpo4prevE
	.align		8
        /*00c0*/ 	.dword	_ZN34_INTERNAL_4d4ab528_4_k_cu_250c2c414cuda3std6ranges3__45__cpo4dataE
	.align		8
        /*00c8*/ 	.dword	_ZN34_INTERNAL_4d4ab528_4_k_cu_250c2c414cuda3std6ranges3__45__cpo5cdataE
	.align		8
        /*00d0*/ 	.dword	_ZN34_INTERNAL_4d4ab528_4_k_cu_250c2c414cuda3std6ranges3__45__cpo4sizeE
	.align		8
        /*00d8*/ 	.dword	_ZN34_INTERNAL_4d4ab528_4_k_cu_250c2c414cuda3std6ranges3__45__cpo5ssizeE
	.align		8
        /*00e0*/ 	.dword	_ZN34_INTERNAL_4d4ab528_4_k_cu_250c2c414cuda3std6ranges3__45__cpo8distanceE
	.align		8
        /*00e8*/ 	.dword	_ZN34_INTERNAL_4d4ab528_4_k_cu_250c2c416thrust24THRUST_300001_SM_1000_NS8cuda_cub3parE
	.align		8
        /*00f0*/ 	.dword	_ZN34_INTERNAL_4d4ab528_4_k_cu_250c2c416thrust24THRUST_300001_SM_1000_NS8cuda_cub10par_nosyncE
	.align		8
        /*00f8*/ 	.dword	_ZN34_INTERNAL_4d4ab528_4_k_cu_250c2c416thrust24THRUST_300001_SM_1000_NS6system6detail10sequential3seqE
	.align		8
        /*0100*/ 	.dword	_ZN34_INTERNAL_4d4ab528_4_k_cu_250c2c416thrust24THRUST_300001_SM_1000_NS6system3cpp3parE
	.align		8
        /*0108*/ 	.dword	_ZN34_INTERNAL_4d4ab528_4_k_cu_250c2c416thrust24THRUST_300001_SM_1000_NS12placeholders2_1E
	.align		8
        /*0110*/ 	.dword	_ZN34_INTERNAL_4d4ab528_4_k_cu_250c2c416thrust24THRUST_300001_SM_1000_NS12placeholders2_2E
	.align		8
        /*0118*/ 	.dword	_ZN34_INTERNAL_4d4ab528_4_k_cu_250c2c416thrust24THRUST_300001_SM_1000_NS12placeholders2_3E
	.align		8
        /*0120*/ 	.dword	_ZN34_INTERNAL_4d4ab528_4_k_cu_250c2c416thrust24THRUST_300001_SM_1000_NS12placeholders2_4E
	.align		8
        /*0128*/ 	.dword	_ZN34_INTERNAL_4d4ab528_4_k_cu_250c2c416thrust24THRUST_300001_SM_1000_NS12placeholders2_5E
	.align		8
        /*0130*/ 	.dword	_ZN34_INTERNAL_4d4ab528_4_k_cu_250c2c416thrust24THRUST_300001_SM_1000_NS12placeholders2_6E
	.align		8
        /*0138*/ 	.dword	_ZN34_INTERNAL_4d4ab528_4_k_cu_250c2c416thrust24THRUST_300001_SM_1000_NS12placeholders2_7E
	.align		8
        /*0140*/ 	.dword	_ZN34_INTERNAL_4d4ab528_4_k_cu_250c2c416thrust24THRUST_300001_SM_1000_NS12placeholders2_8E
	.align		8
        /*0148*/ 	.dword	_ZN34_INTERNAL_4d4ab528_4_k_cu_250c2c416thrust24THRUST_300001_SM_1000_NS12placeholders2_9E
	.align		8
        /*0150*/ 	.dword	_ZN34_INTERNAL_4d4ab528_4_k_cu_250c2c416thrust24THRUST_300001_SM_1000_NS12placeholders3_10E
	.align		8
        /*0158*/ 	.dword	_ZN34_INTERNAL_4d4ab528_4_k_cu_250c2c416thrust24THRUST_300001_SM_1000_NS3seqE
	.align		8
        /*0160*/ 	.dword	_ZN34_INTERNAL_4d4ab528_4_k_cu_250c2c416thrust24THRUST_300001_SM_1000_NS6deviceE


//--------------------- .text._ZN5janus18boolIndexPutKernelEPbiiS0_ --------------------------
	.section	.text._ZN5janus18boolIndexPutKernelEPbiiS0_,"ax",@progbits
	.align	128
        .global         _ZN5janus18boolIndexPutKernelEPbiiS0_
        .type           _ZN5janus18boolIndexPutKernelEPbiiS0_,@function
        .size           _ZN5janus18boolIndexPutKernelEPbiiS0_,(.L_x_7 - _ZN5janus18boolIndexPutKernelEPbiiS0_)
        .other          _ZN5janus18boolIndexPutKernelEPbiiS0_,@"STO_CUDA_ENTRY STV_DEFAULT"
_ZN5janus18boolIndexPutKernelEPbiiS0_:
.text._ZN5janus18boolIndexPutKernelEPbiiS0_:
[----:B------:R-:W-:Y:S01]  /*0000*/  LDC R1, c[0x0][0x37c] ;  /* 0x0000df00ff017b82 */ /* 0x000fe20000000800 */
[----:B------:R-:W0:Y:S07]  /*0010*/  S2R R0, SR_TID.X ;  /* 0x0000000000007919 */ /* 0x000e2e0000002100 */
[----:B------:R-:W0:Y:S01]  /*0020*/  S2UR UR5, SR_CTAID.X ;  /* 0x00000000000579c3 */ /* 0x000e220000002500 */
[----:B------:R-:W1:Y:S07]  /*0030*/  LDCU.64 UR6, c[0x0][0x388] ;  /* 0x00007100ff0677ac */ /* 0x000e6e0008000a00 */
[----:B------:R-:W0:Y:S01]  /*0040*/  LDC R3, c[0x0][0x360] ;  /* 0x0000d800ff037b82 */ /* 0x000e220000000800 */
[----:B-1----:R-:W-:Y:S01]  /*0050*/  UIADD3 UR4, UPT, UPT, UR7, -UR6, URZ ;  /* 0x8000000607047290 */ /* 0x002fe2000fffe0ff */
[----:B0-----:R-:W-:-:S05]  /*0060*/  IMAD R0, R3, UR5, R0 ;  /* 0x0000000503007c24 */ /* 0x001fca000f8e0200 */
[----:B------:R-:W-:-:S13]  /*0070*/  ISETP.GE.AND P0, PT, R0, UR4, PT ;  /* 0x0000000400007c0c */ /* 0x000fda000bf06270 */
[----:B------:R-:W-:Y:S05]  /*0080*/  @P0 EXIT ;  /* 0x000000000000094d */ /* 0x000fea0003800000 */
[----:B------:R-:W0:Y:S01]  /*0090*/  LDCU.64 UR8, c[0x0][0x390] ;  /* 0x00007200ff0877ac */ /* 0x000e220008000a00 */
[----:B------:R-:W1:Y:S01]  /*00a0*/  LDCU.64 UR4, c[0x0][0x358] ;  /* 0x00006b00ff0477ac */ /* 0x000e620008000a00 */
[----:B0-----:R-:W-:-:S04]  /*00b0*/  IADD3 R2, P0, PT, R0, UR8, RZ ;  /* 0x0000000800027c10 */ /* 0x001fc8000ff1e0ff */
[C---:B------:R-:W-:Y:S01]  /*00c0*/  LEA.HI.X.SX32 R3, R0.reuse, UR9, 0x1, P0 ;  /* 0x0000000900037c11 */ /* 0x040fe200080f0eff */
[----:B------:R-:W0:Y:S05]  /*00d0*/  LDCU.64 UR8, c[0x0][0x380] ;  /* 0x00007000ff0877ac */ /* 0x000e2a0008000a00 */
[----:B-1----:R-:W2:Y:S01]  /*00e0*/  LDG.E.U8 R3, desc[UR4][R2.64] ;  /* 0x0000000402037981 */ /* 0x002ea2000c1e1100 */
[----:B------:R-:W-:-:S05]  /*00f0*/  VIADD R0, R0, UR6 ;  /* 0x0000000600007c36 */ /* 0x000fca0008000000 */
[----:B0-----:R-:W-:-:S04]  /*0100*/  IADD3 R4, P0, PT, R0, UR8, RZ ;  /* 0x0000000800047c10 */ /* 0x001fc8000ff1e0ff */
[----:B------:R-:W-:-:S05]  /*0110*/  LEA.HI.X.SX32 R5, R0, UR9, 0x1, P0 ;  /* 0x0000000900057c11 */ /* 0x000fca00080f0eff */
[----:B--2---:R-:W-:Y:S01]  /*0120*/  STG.E.U8 desc[UR4][R4.64], R3 ;  /* 0x0000000304007986 */ /* 0x004fe2000c101104 */
[----:B------:R-:W-:Y:S05]  /*0130*/  EXIT ;  /* 0x000000000000794d */ /* 0x000fea0003800000 */
.L_x_0:
[----:B------:R-:W-:-:S00]  /*0140*/  BRA `(.L_x_0) ;  /* 0xfffffffc00fc7947 */ /* 0x000fc0000383ffff */
[----:B------:R-:W-:-:S00]  /*0150*/  NOP ;  /* 0x0000000000007918 */ /* 0x000fc00000000000 */
        /* <DEDUP_REMOVED lines=10> */
.L_x_7:


//--------------------- .text._ZN5janus18boolIndexGetKernelEPbiiS0_ --------------------------
	.section	.text._ZN5janus18boolIndexGetKernelEPbiiS0_,"ax",@progbits
	.align	128
        .global         _ZN5janus18boolIndexGetKernelEPbiiS0_
        .type           _ZN5janus18boolIndexGetKernelEPbiiS0_,@function
        .size           _ZN5janus18boolIndexGetKernelEPbiiS0_,(.L_x_8 - _ZN5janus18boolIndexGetKernelEPbiiS0_)
        .other          _ZN5janus18boolIndexGetKernelEPbiiS0_,@"STO_CUDA_ENTRY STV_DEFAULT"
_ZN5janus18boolIndexGetKernelEPbiiS0_:
.text._ZN5janus18boolIndexGetKernelEPbiiS0_:
[----:B------:R-:W-:Y:S01]  /*0000*/  LDC R1, c[0x0][0x37c] ;  /* 0x0000df00ff017b82 */ /* 0x000fe20000000800 */
[----:B------:R-:W0:Y:S07]  /*0010*/  S2R R0, SR_TID.X ;  /* 0x0000000000007919 */ /* 0x000e2e0000002100 */
[----:B------:R-:W0:Y:S01]  /*0020*/  S2UR UR4, SR_CTAID.X ;  /* 0x00000000000479c3 */ /* 0x000e220000002500 */
[----:B------:R-:W1:Y:S07]  /*0030*/  LDCU.64 UR6, c[0x0][0x388] ;  /* 0x00007100ff0677ac */ /* 0x000e6e0008000a00 */
[----:B------:R-:W0:Y:S02]  /*0040*/  LDC R3, c[0x0][0x360] ;  /* 0x0000d800ff037b82 */ /* 0x000e240000000800 */
[----:B0-----:R-:W-:-:S05]  /*0050*/  IMAD R0, R3, UR4, R0 ;  /* 0x0000000403007c24 */ /* 0x001fca000f8e0200 */
[----:B-1----:R-:W-:-:S04]  /*0060*/  ISETP.GE.AND P0, PT, R0, UR7, PT ;  /* 0x0000000700007c0c */ /* 0x002fc8000bf06270 */
[----:B------:R-:W-:-:S13]  /*0070*/  ISETP.LT.OR P0, PT, R0, UR6, P0 ;  /* 0x0000000600007c0c */ /* 0x000fda0008701670 */
[----:B------:R-:W-:Y:S05]  /*0080*/  @P0 EXIT ;  /* 0x000000000000094d */ /* 0x000fea0003800000 */
[----:B------:R-:W0:Y:S01]  /*0090*/  LDCU.64 UR8, c[0x0][0x380] ;  /* 0x00007000ff0877ac */ /* 0x000e220008000a00 */
[----:B------:R-:W1:Y:S01]  /*00a0*/  LDCU.64 UR4, c[0x0][0x358] ;  /* 0x00006b00ff0477ac */ /* 0x000e620008000a00 */
[----:B0-----:R-:W-:-:S04]  /*00b0*/  IADD3 R2, P0, PT, R0, UR8, RZ ;  /* 0x0000000800027c10 */ /* 0x001fc8000ff1e0ff */
[C---:B------:R-:W-:Y:S01]  /*00c0*/  LEA.HI.X.SX32 R3, R0.reuse, UR9, 0x1, P0 ;  /* 0x0000000900037c11 */ /* 0x040fe200080f0eff */
[----:B------:R-:W0:Y:S05]  /*00d0*/  LDCU.64 UR8, c[0x0][0x390] ;  /* 0x00007200ff0877ac */ /* 0x000e2a0008000a00 */
[----:B-1----:R-:W2:Y:S01]  /*00e0*/  LDG.E.U8 R3, desc[UR4][R2.64] ;  /* 0x0000000402037981 */ /* 0x002ea2000c1e1100 */
[----:B------:R-:W-:-:S05]  /*00f0*/  VIADD R0, R0, -UR6 ;  /* 0x8000000600007c36 */ /* 0x000fca0008000000 */
[----:B0-----:R-:W-:-:S04]  /*0100*/  IADD3 R4, P0, PT, R0, UR8, RZ ;  /* 0x0000000800047c10 */ /* 0x001fc8000ff1e0ff */
[----:B------:R-:W-:-:S05]  /*0110*/  LEA.HI.X.SX32 R5, R0, UR9, 0x1, P0 ;  /* 0x0000000900057c11 */ /* 0x000fca00080f0eff */
[----:B--2---:R-:W-:Y:S01]  /*0120*/  STG.E.U8 desc[UR4][R4.64], R3 ;  /* 0x0000000304007986 */ /* 0x004fe2000c101104 */
[----:B------:R-:W-:Y:S05]  /*0130*/  EXIT ;  /* 0x000000000000794d */ /* 0x000fea0003800000 */
.L_x_1:
        /* <DEDUP_REMOVED lines=12> */
.L_x_8:


//--------------------- .text._ZN5janus53get_hyperdual_vector_offsets_from_tensor_indxs_kernelEiiiiiPiS0_S0_ --------------------------
	.section	.text._ZN5janus53get_hyperdual_vector_offsets_from_tensor_indxs_kernelEiiiiiPiS0_S0_,"ax",@progbits
	.align	128
        .global         _ZN5janus53get_hyperdual_vector_offsets_from_tensor_indxs_kernelEiiiiiPiS0_S0_
        .type           _ZN5janus53get_hyperdual_vector_offsets_from_tensor_indxs_kernelEiiiiiPiS0_S0_,@function
        .size           _ZN5janus53get_hyperdual_vector_offsets_from_tensor_indxs_kernelEiiiiiPiS0_S0_,(.L_x_9 - _ZN5janus53get_hyperdual_vector_offsets_from_tensor_indxs_kernelEiiiiiPiS0_S0_)
        .other          _ZN5janus53get_hyperdual_vector_offsets_from_tensor_indxs_kernelEiiiiiPiS0_S0_,@"STO_CUDA_ENTRY STV_DEFAULT"
_ZN5janus53get_hyperdual_vector_offsets_from_tensor_indxs_kernelEiiiiiPiS0_S0_:
.text._ZN5janus53get_hyperdual_vector_offsets_from_tensor_indxs_kernelEiiiiiPiS0_S0_:
[----:B------:R-:W-:Y:S08]  /*0000*/  LDC R1, c[0x0][0x37c] ;  /* 0x0000df00ff017b82 */ /* 0x000ff00000000800 */
[----:B------:R-:W0:Y:S01]  /*0010*/  LDC.64 R8, c[0x0][0x380] ;  /* 0x0000e000ff087b82 */ /* 0x000e220000000a00 */
[----:B------:R-:W0:Y:S01]  /*0020*/  LDCU UR6, c[0x0][0x390] ;  /* 0x00007200ff0677ac */ /* 0x000e220008000800 */
[----:B------:R-:W1:Y:S06]  /*0030*/  LDCU.64 UR4, c[0x0][0x358] ;  /* 0x00006b00ff0477ac */ /* 0x000e6c0008000a00 */
[----:B------:R-:W2:Y:S08]  /*0040*/  LDC R11, c[0x0][0x388] ;  /* 0x0000e200ff0b7b82 */ /* 0x000eb00000000800 */
[----:B------:R-:W1:Y:S08]  /*0050*/  LDC.64 R2, c[0x0][0x398] ;  /* 0x0000e600ff027b82 */ /* 0x000e700000000a00 */
[----:B------:R-:W3:Y:S01]  /*0060*/  LDC.64 R4, c[0x0][0x3a0] ;  /* 0x0000e800ff047b82 */ /* 0x000ee20000000a00 */
[----:B0-----:R-:W-:-:S05]  /*0070*/  IMAD R0, R8, UR6, RZ ;  /* 0x0000000608007c24 */ /* 0x001fca000f8e02ff */
[C---:B------:R-:W-:Y:S02]  /*0080*/  IADD3 R9, PT, PT, R0.reuse, R9, RZ ;  /* 0x0000000900097210 */ /* 0x040fe40007ffe0ff */
[----:B------:R-:W0:Y:S01]  /*0090*/  LDC.64 R6, c[0x0][0x3a8] ;  /* 0x0000ea00ff067b82 */ /* 0x000e220000000a00 */
[----:B--2---:R-:W-:Y:S01]  /*00a0*/  IMAD R11, R0, UR6, R11 ;  /* 0x00000006000b7c24 */ /* 0x004fe2000f8e020b */
[----:B-1----:R-:W-:Y:S04]  /*00b0*/  STG.E desc[UR4][R2.64], R8 ;  /* 0x0000000802007986 */ /* 0x002fe8000c101904 */
[----:B---3--:R-:W-:Y:S04]  /*00c0*/  STG.E desc[UR4][R4.64], R9 ;  /* 0x0000000904007986 */ /* 0x008fe8000c101904 */
[----:B0-----:R-:W-:Y:S01]  /*00d0*/  STG.E desc[UR4][R6.64], R11 ;  /* 0x0000000b06007986 */ /* 0x001fe2000c101904 */
[----:B------:R-:W-:Y:S05]  /*00e0*/  EXIT ;  /* 0x000000000000794d */ /* 0x000fea0003800000 */
.L_x_2:
        /* <DEDUP_REMOVED lines=9> */
.L_x_9:


//--------------------- .text._ZN5janus52get_tensor_indxs_from_hyperdual_vector_offset_kernelEiiiRiS0_S0_ --------------------------
	.section	.text._ZN5janus52get_tensor_indxs_from_hyperdual_vector_offset_kernelEiiiRiS0_S0_,"ax",@progbits
	.align	128
        .global         _ZN5janus52get_tensor_indxs_from_hyperdual_vector_offset_kernelEiiiRiS0_S0_
        .type           _ZN5janus52get_tensor_indxs_from_hyperdual_vector_offset_kernelEiiiRiS0_S0_,@function
        .size           _ZN5janus52get_tensor_indxs_from_hyperdual_vector_offset_kernelEiiiRiS0_S0_,(.L_x_10 - _ZN5janus52get_tensor_indxs_from_hyperdual_vector_offset_kernelEiiiRiS0_S0_)
        .other          _ZN5janus52get_tensor_indxs_from_hyperdual_vector_offset_kernelEiiiRiS0_S0_,@"STO_CUDA_ENTRY STV_DEFAULT"
_ZN5janus52get_tensor_indxs_from_hyperdual_vector_offset_kernelEiiiRiS0_S0_:
.text._ZN5janus52get_tensor_indxs_from_hyperdual_vector_offset_kernelEiiiRiS0_S0_:
[----:B------:R-:W-:Y:S08]  /*0000*/  LDC R1, c[0x0][0x37c] ;  /* 0x0000df00ff017b82 */ /* 0x000ff00000000800 */
[----:B------:R-:W0:Y:S01]  /*0010*/  LDC R0, c[0x0][0x388] ;  /* 0x0000e200ff007b82 */ /* 0x000e220000000800 */
[----:B------:R-:W1:Y:S07]  /*0020*/  LDCU.64 UR4, c[0x0][0x358] ;  /* 0x00006b00ff0477ac */ /* 0x000e6e0008000a00 */
[----:B------:R-:W2:Y:S01]  /*0030*/  LDC R3, c[0x0][0x380] ;  /* 0x0000e000ff037b82 */ /* 0x000ea20000000800 */
[-C--:B0-----:R-:W-:Y:S01]  /*0040*/  IABS R2, R0.reuse ;  /* 0x0000000000027213 */ /* 0x081fe20000000000 */
[----:B------:R-:W-:-:S03]  /*0050*/  IMAD R4, R0, R0, RZ ;  /* 0x0000000000047224 */ /* 0x000fc600078e02ff */
[----:B------:R-:W0:Y:S02]  /*0060*/  I2F.RP R5, R2 ;  /* 0x0000000200057306 */ /* 0x000e240000209400 */
[-C--:B------:R-:W-:Y:S02]  /*0070*/  IABS R8, R4.reuse ;  /* 0x0000000400087213 */ /* 0x080fe40000000000 */
[----:B--2---:R-:W-:Y:S02]  /*0080*/  IABS R11, R3 ;  /* 0x00000003000b7213 */ /* 0x004fe40000000000 */
[----:B------:R-:W-:Y:S02]  /*0090*/  IABS R14, R4 ;  /* 0x00000004000e7213 */ /* 0x000fe40000000000 */
[----:B0-----:R-:W0:Y:S02]  /*00a0*/  MUFU.RCP R5, R5 ;  /* 0x0000000500057308 */ /* 0x001e240000001000 */
[----:B0-----:R-:W-:-:S06]  /*00b0*/  VIADD R6, R5, 0xffffffe ;  /* 0x0ffffffe05067836 */ /* 0x001fcc0000000000 */
[----:B------:R-:W0:Y:S08]  /*00c0*/  I2F.RP R5, R8 ;  /* 0x0000000800057306 */ /* 0x000e300000209400 */
[----:B------:R2:W3:Y:S08]  /*00d0*/  F2I.FTZ.U32.TRUNC.NTZ R7, R6 ;  /* 0x0000000600077305 */ /* 0x0004f0000021f000 */
[----:B0-----:R-:W0:Y:S01]  /*00e0*/  MUFU.RCP R5, R5 ;  /* 0x0000000500057308 */ /* 0x001e220000001000 */
[----:B--2---:R-:W-:-:S02]  /*00f0*/  HFMA2 R6, -RZ, RZ, 0, 0 ;  /* 0x00000000ff067431 */ /* 0x004fc400000001ff */
[----:B---3--:R-:W-:-:S04]  /*0100*/  IMAD.MOV R9, RZ, RZ, -R7 ;  /* 0x000000ffff097224 */ /* 0x008fc800078e0a07 */
[----:B------:R-:W-:-:S04]  /*0110*/  IMAD R9, R9, R2, RZ ;  /* 0x0000000209097224 */ /* 0x000fc800078e02ff */
[----:B------:R-:W-:-:S04]  /*0120*/  IMAD.HI.U32 R10, R7, R9, R6 ;  /* 0x00000009070a7227 */ /* 0x000fc800078e0006 */
[----:B------:R-:W-:Y:S02]  /*0130*/  IMAD.MOV.U32 R9, RZ, RZ, R11 ;  /* 0x000000ffff097224 */ /* 0x000fe400078e000b */
[----:B0-----:R-:W-:Y:S01]  /*0140*/  VIADD R6, R5, 0xffffffe ;  /* 0x0ffffffe05067836 */ /* 0x001fe20000000000 */
[----:B------:R-:W-:Y:S01]  /*0150*/  LOP3.LUT R5, RZ, R0, RZ, 0x33, !PT ;  /* 0x00000000ff057212 */ /* 0x000fe200078e33ff */
[----:B------:R-:W-:-:S04]  /*0160*/  IMAD.HI.U32 R11, R10, R9, RZ ;  /* 0x000000090a0b7227 */ /* 0x000fc800078e00ff */
[----:B------:R-:W-:-:S04]  /*0170*/  IMAD.MOV R7, RZ, RZ, -R11 ;  /* 0x000000ffff077224 */ /* 0x000fc800078e0a0b */
[----:B------:R-:W-:-:S05]  /*0180*/  IMAD R7, R2, R7, R9 ;  /* 0x0000000702077224 */ /* 0x000fca00078e0209 */
[----:B------:R-:W-:-:S13]  /*0190*/  ISETP.GT.U32.AND P1, PT, R2, R7, PT ;  /* 0x000000070200720c */ /* 0x000fda0003f24070 */
[----:B------:R-:W-:Y:S01]  /*01a0*/  @!P1 IADD3 R7, PT, PT, R7, -R2, RZ ;  /* 0x8000000207079210 */ /* 0x000fe20007ffe0ff */
[----:B------:R-:W-:-:S03]  /*01b0*/  @!P1 VIADD R11, R11, 0x1 ;  /* 0x000000010b0b9836 */ /* 0x000fc60000000000 */
[----:B------:R-:W-:Y:S02]  /*01c0*/  ISETP.GE.U32.AND P0, PT, R7, R2, PT ;  /* 0x000000020700720c */ /* 0x000fe40003f06070 */
[----:B------:R-:W-:-:S04]  /*01d0*/  LOP3.LUT R7, R3, R0, RZ, 0x3c, !PT ;  /* 0x0000000003077212 */ /* 0x000fc800078e3cff */
[----:B------:R-:W-:Y:S02]  /*01e0*/  ISETP.GE.AND P2, PT, R7, RZ, PT ;  /* 0x000000ff0700720c */ /* 0x000fe40003f46270 */
[----:B------:R0:W2:Y:S05]  /*01f0*/  F2I.FTZ.U32.TRUNC.NTZ R7, R6 ;  /* 0x0000000600077305 */ /* 0x0000aa000021f000 */
[----:B------:R-:W-:Y:S02]  /*0200*/  @P0 IADD3 R11, PT, PT, R11, 0x1, RZ ;  /* 0x000000010b0b0810 */ /* 0x000fe40007ffe0ff */
[----:B------:R-:W-:Y:S01]  /*0210*/  ISETP.NE.AND P0, PT, R0, RZ, PT ;  /* 0x000000ff0000720c */ /* 0x000fe20003f05270 */
[----:B0-----:R-:W-:-:S03]  /*0220*/  IMAD.MOV.U32 R6, RZ, RZ, RZ ;  /* 0x000000ffff067224 */ /* 0x001fc600078e00ff */
[----:B------:R-:W-:Y:S02]  /*0230*/  @!P2 IMAD.MOV R11, RZ, RZ, -R11 ;  /* 0x000000ffff0ba224 */ /* 0x000fe400078e0a0b */
[----:B--2---:R-:W-:-:S03]  /*0240*/  IMAD.MOV R13, RZ, RZ, -R7 ;  /* 0x000000ffff0d7224 */ /* 0x004fc600078e0a07 */
[----:B------:R-:W-:Y:S02]  /*0250*/  SEL R12, R5, R11, !P0 ;  /* 0x0000000b050c7207 */ /* 0x000fe40004000000 */
[----:B------:R-:W-:Y:S02]  /*0260*/  MOV R11, R13 ;  /* 0x0000000d000b7202 */ /* 0x000fe40000000f00 */
[----:B------:R-:W-:Y:S02]  /*0270*/  IABS R13, R12 ;  /* 0x0000000c000d7213 */ /* 0x000fe40000000000 */
[----:B------:R-:W-:Y:S01]  /*0280*/  ISETP.GE.AND P5, PT, R12, RZ, PT ;  /* 0x000000ff0c00720c */ /* 0x000fe20003fa6270 */
[----:B------:R-:W-:Y:S02]  /*0290*/  IMAD R11, R11, R8, RZ ;  /* 0x000000080b0b7224 */ /* 0x000fe400078e02ff */
[----:B------:R-:W-:-:S04]  /*02a0*/  IMAD.HI.U32 R10, R10, R13, RZ ;  /* 0x0000000d0a0a7227 */ /* 0x000fc800078e00ff */
[----:B------:R-:W-:Y:S01]  /*02b0*/  IMAD.HI.U32 R6, R7, R11, R6 ;  /* 0x0000000b07067227 */ /* 0x000fe200078e0006 */
[----:B------:R-:W-:-:S03]  /*02c0*/  IADD3 R10, PT, PT, -R10, RZ, RZ ;  /* 0x000000ff0a0a7210 */ /* 0x000fc60007ffe1ff */
[----:B------:R-:W-:Y:S02]  /*02d0*/  IMAD.MOV R7, RZ, RZ, -R14 ;  /* 0x000000ffff077224 */ /* 0x000fe400078e0a0e */
[----:B------:R-:W-:Y:S01]  /*02e0*/  IMAD.HI.U32 R14, R6, R9, RZ ;  /* 0x00000009060e7227 */ /* 0x000fe200078e00ff */
[----:B------:R-:W-:-:S03]  /*02f0*/  LOP3.LUT R6, R4, R3, RZ, 0x3c, !PT ;  /* 0x0000000304067212 */ /* 0x000fc600078e3cff */
[----:B------:R-:W-:Y:S01]  /*0300*/  IMAD R13, R2, R10, R13 ;  /* 0x0000000a020d7224 */ /* 0x000fe200078e020d */
[----:B------:R-:W-:Y:S01]  /*0310*/  ISETP.GE.AND P2, PT, R6, RZ, PT ;  /* 0x000000ff0600720c */ /* 0x000fe20003f46270 */
[----:B------:R-:W-:Y:S01]  /*0320*/  IMAD R9, R14, R7, R9 ;  /* 0x000000070e097224 */ /* 0x000fe200078e0209 */
[----:B------:R-:W1:Y:S01]  /*0330*/  LDC.64 R10, c[0x0][0x390] ;  /* 0x0000e400ff0a7b82 */ /* 0x000e620000000a00 */
[----:B------:R-:W-:Y:S01]  /*0340*/  IMAD.MOV R12, RZ, RZ, -R12 ;  /* 0x000000ffff0c7224 */ /* 0x000fe200078e0a0c */
[----:B------:R-:W-:Y:S02]  /*0350*/  ISETP.GT.U32.AND P1, PT, R2, R13, PT ;  /* 0x0000000d0200720c */ /* 0x000fe40003f24070 */
[----:B------:R-:W-:Y:S01]  /*0360*/  ISETP.GT.U32.AND P4, PT, R8, R9, PT ;  /* 0x000000090800720c */ /* 0x000fe20003f84070 */
[----:B------:R-:W-:-:S03]  /*0370*/  IMAD R3, R0, R12, R3 ;  /* 0x0000000c00037224 */ /* 0x000fc600078e0203 */
[----:B------:R-:W0:Y:S07]  /*0380*/  LDC.64 R6, c[0x0][0x3a0] ;  /* 0x0000e800ff067b82 */ /* 0x000e2e0000000a00 */
[----:B------:R-:W-:Y:S02]  /*0390*/  @!P1 IMAD.IADD R13, R13, 0x1, -R2 ;  /* 0x000000010d0d9824 */ /* 0x000fe400078e0a02 */
[----:B------:R-:W-:Y:S01]  /*03a0*/  @!P4 IMAD.IADD R9, R9, 0x1, -R8 ;  /* 0x000000010909c824 */ /* 0x000fe200078e0a08 */
[----:B------:R-:W-:-:S02]  /*03b0*/  @!P4 IADD3 R14, PT, PT, R14, 0x1, RZ ;  /* 0x000000010e0ec810 */ /* 0x000fc40007ffe0ff */
[----:B------:R-:W-:Y:S02]  /*03c0*/  ISETP.GT.U32.AND P3, PT, R2, R13, PT ;  /* 0x0000000d0200720c */ /* 0x000fe40003f64070 */
[----:B------:R-:W-:Y:S02]  /*03d0*/  ISETP.GE.U32.AND P1, PT, R9, R8, PT ;  /* 0x000000080900720c */ /* 0x000fe40003f26070 */
[----:B------:R-:W2:Y:S01]  /*03e0*/  LDC.64 R8, c[0x0][0x398] ;  /* 0x0000e600ff087b82 */ /* 0x000ea20000000a00 */
[----:B------:R-:W-:-:S08]  /*03f0*/  ISETP.NE.AND P4, PT, R4, RZ, PT ;  /* 0x000000ff0400720c */ /* 0x000fd00003f85270 */
[----:B------:R-:W-:Y:S02]  /*0400*/  @!P3 IMAD.IADD R13, R13, 0x1, -R2 ;  /* 0x000000010d0db824 */ /* 0x000fe400078e0a02 */
[----:B------:R-:W-:-:S03]  /*0410*/  @P1 VIADD R14, R14, 0x1 ;  /* 0x000000010e0e1836 */ /* 0x000fc60000000000 */
[----:B------:R-:W-:Y:S02]  /*0420*/  @!P5 IADD3 R13, PT, PT, -R13, RZ, RZ ;  /* 0x000000ff0d0dd210 */ /* 0x000fe40007ffe1ff */
[----:B------:R-:W-:Y:S02]  /*0430*/  @!P2 IADD3 R14, PT, PT, -R14, RZ, RZ ;  /* 0x000000ff0e0ea210 */ /* 0x000fe40007ffe1ff */
[----:B------:R-:W-:Y:S02]  /*0440*/  @!P4 LOP3.LUT R14, RZ, R4, RZ, 0x33, !PT ;  /* 0x00000004ff0ec212 */ /* 0x000fe400078e33ff */
[----:B------:R-:W-:-:S03]  /*0450*/  SEL R5, R5, R13, !P0 ;  /* 0x0000000d05057207 */ /* 0x000fc60004000000 */
[----:B-1----:R-:W-:Y:S04]  /*0460*/  STG.E desc[UR4][R10.64], R14 ;  /* 0x0000000e0a007986 */ /* 0x002fe8000c101904 */
[----:B--2---:R-:W-:Y:S04]  /*0470*/  STG.E desc[UR4][R8.64], R5 ;  /* 0x0000000508007986 */ /* 0x004fe8000c101904 */
[----:B0-----:R-:W-:Y:S01]  /*0480*/  STG.E desc[UR4][R6.64], R3 ;  /* 0x0000000306007986 */ /* 0x001fe2000c101904 */
[----:B------:R-:W-:Y:S05]  /*0490*/  EXIT ;  /* 0x000000000000794d */ /* 0x000fea0003800000 */
.L_x_3:
        /* <DEDUP_REMOVED lines=14> */
.L_x_10:


//--------------------- .text._ZN5janus28get_hyperdual_indexes_kernelEiiiiiiiRiS0_S0_S0_ --------------------------
	.section	.text._ZN5janus28get_hyperdual_indexes_kernelEiiiiiiiRiS0_S0_S0_,"ax",@progbits
	.align	128
        .global         _ZN5janus28get_hyperdual_indexes_kernelEiiiiiiiRiS0_S0_S0_
        .type           _ZN5janus28get_hyperdual_indexes_kernelEiiiiiiiRiS0_S0_S0_,@function
        .size           _ZN5janus28get_hyperdual_indexes_kernelEiiiiiiiRiS0_S0_S0_,(.L_x_11 - _ZN5janus28get_hyperdual_indexes_kernelEiiiiiiiRiS0_S0_S0_)
        .other          _ZN5janus28get_hyperdual_indexes_kernelEiiiiiiiRiS0_S0_S0_,@"STO_CUDA_ENTRY STV_DEFAULT"
_ZN5janus28get_hyperdual_indexes_kernelEiiiiiiiRiS0_S0_S0_:
.text._ZN5janus28get_hyperdual_indexes_kernelEiiiiiiiRiS0_S0_S0_:
[----:B------:R-:W-:Y:S08]  /*0000*/  LDC R1, c[0x0][0x37c] ;  /* 0x0000df00ff017b82 */ /* 0x000ff00000000800 */
[----:B------:R-:W0:Y:S01]  /*0010*/  LDC R4, c[0x0][0x390] ;  /* 0x0000e400ff047b82 */ /* 0x000e220000000800 */
[----:B------:R-:W1:Y:S07]  /*0020*/  LDCU.64 UR4, c[0x0][0x358] ;  /* 0x00006b00ff0477ac */ /* 0x000e6e0008000a00 */
[----:B------:R-:W2:Y:S08]  /*0030*/  LDC R0, c[0x0][0x394] ;  /* 0x0000e500ff007b82 */ /* 0x000eb00000000800 */
[----:B------:R-:W3:Y:S01]  /*0040*/  LDC.64 R2, c[0x0][0x380] ;  /* 0x0000e000ff027b82 */ /* 0x000ee20000000a00 */
[----:B0-----:R-:W-:-:S07]  /*0050*/  IABS R5, R4 ;  /* 0x0000000400057213 */ /* 0x001fce0000000000 */
[----:B------:R-:W0:Y:S01]  /*0060*/  LDC R6, c[0x0][0x398] ;  /* 0x0000e600ff067b82 */ /* 0x000e220000000800 */
[----:B------:R-:W4:Y:S01]  /*0070*/  I2F.RP R7, R5 ;  /* 0x0000000500077306 */ /* 0x000f220000209400 */
[----:B--2---:R-:W-:-:S06]  /*0080*/  IMAD R9, R4, R0, RZ ;  /* 0x0000000004097224 */ /* 0x004fcc00078e02ff */
[----:B------:R-:W2:Y:S01]  /*0090*/  LDC R14, c[0x0][0x388] ;  /* 0x0000e200ff0e7b82 */ /* 0x000ea20000000800 */
[-C--:B------:R-:W-:Y:S02]  /*00a0*/  IABS R12, R9.reuse ;  /* 0x00000009000c7213 */ /* 0x080fe40000000000 */
[----:B------:R-:W-:Y:S02]  /*00b0*/  IABS R21, R9 ;  /* 0x0000000900157213 */ /* 0x000fe40000000000 */
[----:B------:R-:W5:Y:S03]  /*00c0*/  I2F.RP R8, R12 ;  /* 0x0000000c00087306 */ /* 0x000f660000209400 */
[----:B------:R-:W-:-:S05]  /*00d0*/  IMAD.MOV R21, RZ, RZ, -R21 ;  /* 0x000000ffff157224 */ /* 0x000fca00078e0a15 */
[----:B----4-:R-:W4:Y:S08]  /*00e0*/  MUFU.RCP R7, R7 ;  /* 0x0000000700077308 */ /* 0x010f300000001000 */
[----:B-----5:R-:W5:Y:S01]  /*00f0*/  MUFU.RCP R8, R8 ;  /* 0x0000000800087308 */ /* 0x020f620000001000 */
[-C--:B--2---:R-:W-:Y:S02]  /*0100*/  IABS R20, R14.reuse ;  /* 0x0000000e00147213 */ /* 0x084fe40000000000 */
[----:B------:R-:W-:-:S04]  /*0110*/  LOP3.LUT R14, R9, R14, RZ, 0x3c, !PT ;  /* 0x0000000e090e7212 */ /* 0x000fc800078e3cff */
[----:B------:R-:W-:Y:S01]  /*0120*/  ISETP.GE.AND P5, PT, R14, RZ, PT ;  /* 0x000000ff0e00720c */ /* 0x000fe20003fa6270 */
[----:B----4-:R-:W-:Y:S01]  /*0130*/  VIADD R16, R7, 0xffffffe ;  /* 0x0ffffffe07107836 */ /* 0x010fe20000000000 */
[----:B------:R-:W-:-:S03]  /*0140*/  IABS R7, R0 ;  /* 0x0000000000077213 */ /* 0x000fc60000000000 */
[----:B------:R2:W4:Y:S01]  /*0150*/  F2I.FTZ.U32.TRUNC.NTZ R17, R16 ;  /* 0x0000001000117305 */ /* 0x000522000021f000 */
[----:B-----5:R-:W-:Y:S01]  /*0160*/  VIADD R10, R8, 0xffffffe ;  /* 0x0ffffffe080a7836 */ /* 0x020fe20000000000 */
[----:B0-----:R-:W-:-:S06]  /*0170*/  IABS R8, R6 ;  /* 0x0000000600087213 */ /* 0x001fcc0000000000 */
[----:B------:R0:W5:Y:S01]  /*0180*/  F2I.FTZ.U32.TRUNC.NTZ R11, R10 ;  /* 0x0000000a000b7305 */ /* 0x000162000021f000 */
[----:B--2---:R-:W-:Y:S02]  /*0190*/  HFMA2 R16, -RZ, RZ, 0, 0 ;  /* 0x00000000ff107431 */ /* 0x004fe400000001ff */
[----:B----4-:R-:W-:-:S05]  /*01a0*/  IMAD.MOV R18, RZ, RZ, -R17 ;  /* 0x000000ffff127224 */ /* 0x010fca00078e0a11 */
[----:B------:R-:W2:Y:S01]  /*01b0*/  I2F.RP R15, R7 ;  /* 0x00000007000f7306 */ /* 0x000ea20000209400 */
[----:B0-----:R-:W-:Y:S02]  /*01c0*/  IMAD.MOV.U32 R10, RZ, RZ, RZ ;  /* 0x000000ffff0a7224 */ /* 0x001fe400078e00ff */
[----:B------:R-:W-:-:S04]  /*01d0*/  IMAD R13, R18, R5, RZ ;  /* 0x00000005120d7224 */ /* 0x000fc800078e02ff */
[----:B------:R-:W-:Y:S01]  /*01e0*/  IMAD.HI.U32 R13, R17, R13, R16 ;  /* 0x0000000d110d7227 */ /* 0x000fe200078e0010 */
[----:B---3--:R-:W-:Y:S01]  /*01f0*/  IABS R16, R3 ;  /* 0x0000000300107213 */ /* 0x008fe20000000000 */
[----:B------:R-:W0:Y:S01]  /*0200*/  I2F.RP R18, R8 ;  /* 0x0000000800127306 */ /* 0x000e220000209400 */
[----:B------:R-:W-:Y:S01]  /*0210*/  LOP3.LUT R3, R3, R4, RZ, 0x3c, !PT ;  /* 0x0000000403037212 */ /* 0x000fe200078e3cff */
[----:B-----5:R-:W-:Y:S02]  /*0220*/  IMAD.MOV R19, RZ, RZ, -R11 ;  /* 0x000000ffff137224 */ /* 0x020fe400078e0a0b */
[----:B------:R-:W-:Y:S01]  /*0230*/  IMAD.HI.U32 R13, R13, R16, RZ ;  /* 0x000000100d0d7227 */ /* 0x000fe200078e00ff */
[----:B------:R-:W-:Y:S02]  /*0240*/  ISETP.GE.AND P1, PT, R3, RZ, PT ;  /* 0x000000ff0300720c */ /* 0x000fe40003f26270 */
[----:B------:R-:W3:Y:S01]  /*0250*/  LDC R3, c[0x0][0x38c] ;  /* 0x0000e300ff037b82 */ /* 0x000ee20000000800 */
[----:B------:R-:W-:Y:S01]  /*0260*/  IMAD R19, R19, R12, RZ ;  /* 0x0000000c13137224 */ /* 0x000fe200078e02ff */
[----:B--2---:R-:W2:Y:S01]  /*0270*/  MUFU.RCP R15, R15 ;  /* 0x0000000f000f7308 */ /* 0x004ea20000001000 */
[----:B------:R-:W-:-:S02]  /*0280*/  IMAD.MOV R17, RZ, RZ, -R13 ;  /* 0x000000ffff117224 */ /* 0x000fc400078e0a0d */
[----:B------:R-:W-:Y:S01]  /*0290*/  IMAD.HI.U32 R11, R11, R19, R10 ;  /* 0x000000130b0b7227 */ /* 0x000fe200078e000a */
[----:B------:R-:W-:-:S03]  /*02a0*/  MOV R19, R20 ;  /* 0x0000001400137202 */ /* 0x000fc60000000f00 */
[----:B------:R-:W-:Y:S01]  /*02b0*/  IMAD R10, R5, R17, R16 ;  /* 0x00000011050a7224 */ /* 0x000fe200078e0210 */
[----:B0-----:R-:W0:Y:S01]  /*02c0*/  MUFU.RCP R18, R18 ;  /* 0x0000001200127308 */ /* 0x001e220000001000 */
[----:B------:R-:W-:Y:S02]  /*02d0*/  IMAD.MOV.U32 R17, RZ, RZ, R21 ;  /* 0x000000ffff117224 */ /* 0x000fe400078e0015 */
[----:B------:R-:W-:Y:S01]  /*02e0*/  IMAD.HI.U32 R16, R11, R19, RZ ;  /* 0x000000130b107227 */ /* 0x000fe200078e00ff */
[----:B------:R-:W-:-:S03]  /*02f0*/  ISETP.GT.U32.AND P3, PT, R5, R10, PT ;  /* 0x0000000a0500720c */ /* 0x000fc60003f64070 */
[----:B------:R-:W-:Y:S01]  /*0300*/  IMAD R11, R16, R17, R19 ;  /* 0x00000011100b7224 */ /* 0x000fe200078e0213 */
[----:B--2---:R-:W-:-:S04]  /*0310*/  IADD3 R17, PT, PT, R15, 0xffffffe, RZ ;  /* 0x0ffffffe0f117810 */ /* 0x004fc80007ffe0ff */
[----:B------:R-:W-:-:S05]  /*0320*/  ISETP.GT.U32.AND P4, PT, R12, R11, PT ;  /* 0x0000000b0c00720c */ /* 0x000fca0003f84070 */
[----:B------:R-:W-:Y:S01]  /*0330*/  @!P3 IMAD.IADD R10, R10, 0x1, -R5 ;  /* 0x000000010a0ab824 */ /* 0x000fe200078e0a05 */
[----:B------:R-:W-:Y:S02]  /*0340*/  @!P3 IADD3 R13, PT, PT, R13, 0x1, RZ ;  /* 0x000000010d0db810 */ /* 0x000fe40007ffe0ff */
[----:B------:R-:W-:Y:S02]  /*0350*/  ISETP.NE.AND P3, PT, R4, RZ, PT ;  /* 0x000000ff0400720c */ /* 0x000fe40003f65270 */
[----:B------:R-:W-:Y:S01]  /*0360*/  ISETP.GE.U32.AND P2, PT, R10, R5, PT ;  /* 0x000000050a00720c */ /* 0x000fe20003f46070 */
[----:B0-----:R-:W-:Y:S01]  /*0370*/  VIADD R10, R18, 0xffffffe ;  /* 0x0ffffffe120a7836 */ /* 0x001fe20000000000 */
[----:B------:R-:W0:Y:S01]  /*0380*/  F2I.FTZ.U32.TRUNC.NTZ R5, R17 ;  /* 0x0000001100057305 */ /* 0x000e22000021f000 */
[----:B------:R-:W-:Y:S02]  /*0390*/  @!P4 IMAD.IADD R11, R11, 0x1, -R12 ;  /* 0x000000010b0bc824 */ /* 0x000fe400078e0a0c */
[----:B------:R-:W-:-:S03]  /*03a0*/  @!P4 VIADD R16, R16, 0x1 ;  /* 0x000000011010c836 */ /* 0x000fc60000000000 */
[----:B------:R-:W-:Y:S02]  /*03b0*/  ISETP.GE.U32.AND P0, PT, R11, R12, PT ;  /* 0x0000000c0b00720c */ /* 0x000fe40003f06070 */
[----:B------:R0:W2:Y:S01]  /*03c0*/  F2I.FTZ.U32.TRUNC.NTZ R11, R10 ;  /* 0x0000000a000b7305 */ /* 0x0000a2000021f000 */
[----:B---3--:R-:W-:Y:S02]  /*03d0*/  IABS R12, R3 ;  /* 0x00000003000c7213 */ /* 0x008fe40000000000 */
[----:B------:R-:W-:Y:S01]  /*03e0*/  @P2 VIADD R13, R13, 0x1 ;  /* 0x000000010d0d2836 */ /* 0x000fe20000000000 */
[----:B------:R-:W-:-:S03]  /*03f0*/  ISETP.NE.AND P2, PT, R9, RZ, PT ;  /* 0x000000ff0900720c */ /* 0x000fc60003f45270 */
[----:B------:R-:W-:Y:S01]  /*0400*/  @!P1 IMAD.MOV R13, RZ, RZ, -R13 ;  /* 0x000000ffff0d9224 */ /* 0x000fe200078e0a0d */
[----:B------:R-:W-:Y:S01]  /*0410*/  @!P3 LOP3.LUT R13, RZ, R4, RZ, 0x33, !PT ;  /* 0x00000004ff0db212 */ /* 0x000fe200078e33ff */
[----:B------:R-:W-:Y:S01]  /*0420*/  IMAD.MOV.U32 R4, RZ, RZ, RZ ;  /* 0x000000ffff047224 */ /* 0x000fe200078e00ff */
[----:B0-----:R-:W-:Y:S01]  /*0430*/  IADD3 R10, PT, PT, RZ, -R5, RZ ;  /* 0x80000005ff0a7210 */ /* 0x001fe20007ffe0ff */
[----:B------:R-:W-:Y:S01]  /*0440*/  @P0 VIADD R16, R16, 0x1 ;  /* 0x0000000110100836 */ /* 0x000fe20000000000 */
[----:B------:R-:W-:Y:S02]  /*0450*/  IABS R18, R13 ;  /* 0x0000000d00127213 */ /* 0x000fe40000000000 */
[----:B------:R-:W-:Y:S01]  /*0460*/  ISETP.NE.AND P3, PT, R0, RZ, PT ;  /* 0x000000ff0000720c */ /* 0x000fe20003f65270 */
[----:B------:R-:W-:Y:S02]  /*0470*/  IMAD R15, R10, R7, RZ ;  /* 0x000000070a0f7224 */ /* 0x000fe400078e02ff */
[----:B------:R-:W-:Y:S01]  /*0480*/  HFMA2 R10, -RZ, RZ, 0, 0 ;  /* 0x00000000ff0a7431 */ /* 0x000fe200000001ff */
[----:B--2---:R-:W-:Y:S01]  /*0490*/  IADD3 R17, PT, PT, RZ, -R11, RZ ;  /* 0x8000000bff117210 */ /* 0x004fe20007ffe0ff */
[----:B------:R-:W-:Y:S01]  /*04a0*/  @!P5 IMAD.MOV R16, RZ, RZ, -R16 ;  /* 0x000000ffff10d224 */ /* 0x000fe200078e0a10 */
[----:B------:R-:W-:Y:S01]  /*04b0*/  @!P2 LOP3.LUT R16, RZ, R9, RZ, 0x33, !PT ;  /* 0x00000009ff10a212 */ /* 0x000fe200078e33ff */
[----:B------:R-:W-:-:S02]  /*04c0*/  IMAD.HI.U32 R4, R5, R15, R4 ;  /* 0x0000000f05047227 */ /* 0x000fc400078e0004 */
[----:B------:R-:W0:Y:S01]  /*04d0*/  LDC.64 R14, c[0x0][0x3a8] ;  /* 0x0000ea00ff0e7b82 */ /* 0x000e220000000a00 */
[----:B------:R-:W-:Y:S01]  /*04e0*/  IABS R9, R16 ;  /* 0x0000001000097213 */ /* 0x000fe20000000000 */
[----:B------:R-:W-:Y:S02]  /*04f0*/  IMAD R5, R17, R8, RZ ;  /* 0x0000000811057224 */ /* 0x000fe400078e02ff */
[----:B------:R-:W-:Y:S02]  /*0500*/  IMAD.MOV.U32 R17, RZ, RZ, R12 ;  /* 0x000000ffff117224 */ /* 0x000fe400078e000c */
[----:B------:R-:W-:-:S04]  /*0510*/  IMAD.HI.U32 R10, R11, R5, R10 ;  /* 0x000000050b0a7227 */ /* 0x000fc800078e000a */
[----:B------:R-:W-:-:S04]  /*0520*/  IMAD.HI.U32 R4, R4, R18, RZ ;  /* 0x0000001204047227 */ /* 0x000fc800078e00ff */
[----:B------:R-:W-:-:S04]  /*0530*/  IMAD.HI.U32 R5, R10, R9, RZ ;  /* 0x000000090a057227 */ /* 0x000fc800078e00ff */
[----:B------:R-:W-:Y:S01]  /*0540*/  IMAD.HI.U32 R10, R10, R17, RZ ;  /* 0x000000110a0a7227 */ /* 0x000fe200078e00ff */
[----:B------:R-:W-:-:S03]  /*0550*/  IADD3 R5, PT, PT, -R5, RZ, RZ ;  /* 0x000000ff05057210 */ /* 0x000fc60007ffe1ff */
[----:B------:R-:W-:Y:S02]  /*0560*/  IMAD.MOV R10, RZ, RZ, -R10 ;  /* 0x000000ffff0a7224 */ /* 0x000fe400078e0a0a */
[----:B------:R-:W-:Y:S02]  /*0570*/  IMAD.MOV R4, RZ, RZ, -R4 ;  /* 0x000000ffff047224 */ /* 0x000fe400078e0a04 */
[C---:B------:R-:W-:Y:S02]  /*0580*/  IMAD R17, R8.reuse, R10, R17 ;  /* 0x0000000a08117224 */ /* 0x040fe400078e0211 */
[C---:B------:R-:W-:Y:S01]  /*0590*/  IMAD R9, R8.reuse, R5, R9 ;  /* 0x0000000508097224 */ /* 0x040fe200078e0209 */
[----:B------:R-:W2:Y:S01]  /*05a0*/  LDC.64 R10, c[0x0][0x3b8] ;  /* 0x0000ee00ff0a7b82 */ /* 0x000ea20000000a00 */
[----:B------:R-:W-:Y:S01]  /*05b0*/  IMAD R18, R7, R4, R18 ;  /* 0x0000000407127224 */ /* 0x000fe200078e0212 */
[C---:B------:R-:W-:Y:S02]  /*05c0*/  ISETP.GT.U32.AND P2, PT, R8.reuse, R17, PT ;  /* 0x000000110800720c */ /* 0x040fe40003f44070 */
[----:B------:R-:W-:-:S02]  /*05d0*/  ISETP.GT.U32.AND P1, PT, R8, R9, PT ;  /* 0x000000090800720c */ /* 0x000fc40003f24070 */
[----:B------:R-:W-:Y:S02]  /*05e0*/  ISETP.GT.U32.AND P0, PT, R7, R18, PT ;  /* 0x000000120700720c */ /* 0x000fe40003f04070 */
[----:B------:R-:W1:Y:S07]  /*05f0*/  LDC.64 R4, c[0x0][0x3a0] ;  /* 0x0000e800ff047b82 */ /* 0x000e6e0000000a00 */
[----:B------:R-:W-:Y:S01]  /*0600*/  @!P2 IMAD.IADD R17, R17, 0x1, -R8 ;  /* 0x000000011111a824 */ /* 0x000fe200078e0a08 */
[----:B------:R-:W-:-:S02]  /*0610*/  ISETP.GE.AND P2, PT, R3, RZ, PT ;  /* 0x000000ff0300720c */ /* 0x000fc40003f46270 */
[----:B------:R-:W-:Y:S01]  /*0620*/  @!P1 IADD3 R9, PT, PT, R9, -R8, RZ ;  /* 0x8000000809099210 */ /* 0x000fe20007ffe0ff */
[----:B------:R-:W-:Y:S01]  /*0630*/  @!P0 IMAD.IADD R18, R18, 0x1, -R7 ;  /* 0x0000000112128824 */ /* 0x000fe200078e0a07 */
[C---:B------:R-:W-:Y:S02]  /*0640*/  ISETP.GT.U32.AND P6, PT, R8.reuse, R17, PT ;  /* 0x000000110800720c */ /* 0x040fe40003fc4070 */
[----:B------:R-:W-:Y:S02]  /*0650*/  ISETP.GT.U32.AND P5, PT, R8, R9, PT ;  /* 0x000000090800720c */ /* 0x000fe40003fa4070 */
[----:B------:R-:W-:Y:S02]  /*0660*/  ISETP.GE.AND P0, PT, R13, RZ, PT ;  /* 0x000000ff0d00720c */ /* 0x000fe40003f06270 */
[----:B------:R-:W-:Y:S01]  /*0670*/  ISETP.GT.U32.AND P4, PT, R7, R18, PT ;  /* 0x000000120700720c */ /* 0x000fe20003f84070 */
[----:B------:R-:W3:Y:S01]  /*0680*/  LDC.64 R12, c[0x0][0x3b0] ;  /* 0x0000ec00ff0c7b82 */ /* 0x000ee20000000a00 */
[----:B------:R-:W-:Y:S01]  /*0690*/  ISETP.GE.AND P1, PT, R16, RZ, PT ;  /* 0x000000ff1000720c */ /* 0x000fe20003f26270 */
[----:B-1----:R-:W-:Y:S04]  /*06a0*/  STG.E desc[UR4][R4.64], R2 ;  /* 0x0000000204007986 */ /* 0x002fe8000c101904 */
[----:B------:R-:W-:-:S02]  /*06b0*/  @!P6 IMAD.IADD R17, R17, 0x1, -R8 ;  /* 0x000000011111e824 */ /* 0x000fc400078e0a08 */
[----:B------:R-:W-:Y:S02]  /*06c0*/  @!P5 IADD3 R9, PT, PT, R9, -R8, RZ ;  /* 0x800000080909d210 */ /* 0x000fe40007ffe0ff */
[----:B------:R-:W-:Y:S02]  /*06d0*/  @!P2 IMAD.MOV R17, RZ, RZ, -R17 ;  /* 0x000000ffff11a224 */ /* 0x000fe400078e0a11 */
[----:B------:R-:W-:Y:S01]  /*06e0*/  @!P4 IMAD.IADD R18, R18, 0x1, -R7 ;  /* 0x000000011212c824 */ /* 0x000fe200078e0a07 */
[----:B------:R-:W-:Y:S02]  /*06f0*/  ISETP.NE.AND P4, PT, R6, RZ, PT ;  /* 0x000000ff0600720c */ /* 0x000fe40003f85270 */
[----:B------:R-:W-:Y:S01]  /*0700*/  LOP3.LUT R6, RZ, R6, RZ, 0x33, !PT ;  /* 0x00000006ff067212 */ /* 0x000fe200078e33ff */
[----:B------:R-:W-:Y:S01]  /*0710*/  @!P0 IMAD.MOV R18, RZ, RZ, -R18 ;  /* 0x000000ffff128224 */ /* 0x000fe200078e0a12 */
[----:B------:R-:W-:Y:S02]  /*0720*/  @!P1 IADD3 R9, PT, PT, -R9, RZ, RZ ;  /* 0x000000ff09099210 */ /* 0x000fe40007ffe1ff */
[----:B------:R-:W-:-:S02]  /*0730*/  @!P3 LOP3.LUT R18, RZ, R0, RZ, 0x33, !PT ;  /* 0x00000000ff12b212 */ /* 0x000fc400078e33ff */
[C---:B------:R-:W-:Y:S02]  /*0740*/  SEL R9, R6.reuse, R9, !P4 ;  /* 0x0000000906097207 */ /* 0x040fe40006000000 */
[----:B------:R-:W-:Y:S01]  /*0750*/  SEL R17, R6, R17, !P4 ;  /* 0x0000001106117207 */ /* 0x000fe20006000000 */
[----:B0-----:R-:W-:Y:S04]  /*0760*/  STG.E desc[UR4][R14.64], R18 ;  /* 0x000000120e007986 */ /* 0x001fe8000c101904 */
[----:B---3--:R-:W-:Y:S04]  /*0770*/  STG.E desc[UR4][R12.64], R9 ;  /* 0x000000090c007986 */ /* 0x008fe8000c101904 */
[----:B--2---:R-:W-:Y:S01]  /*0780*/  STG.E desc[UR4][R10.64], R17 ;  /* 0x000000110a007986 */ /* 0x004fe2000c101904 */
[----:B------:R-:W-:Y:S05]  /*0790*/  EXIT ;  /* 0x000000000000794d */ /* 0x000fea0003800000 */
.L_x_4:
        /* <DEDUP_REMOVED lines=14> */
.L_x_11:


//--------------------- .text._ZN5janus35get_hyperdual_vector_offsets_kernelEiiiiiPiS0_S0_ --------------------------
	.section	.text._ZN5janus35get_hyperdual_vector_offsets_kernelEiiiiiPiS0_S0_,"ax",@progbits
	.align	128
        .global         _ZN5janus35get_hyperdual_vector_offsets_kernelEiiiiiPiS0_S0_
        .type           _ZN5janus35get_hyperdual_vector_offsets_kernelEiiiiiPiS0_S0_,@function
        .size           _ZN5janus35get_hyperdual_vector_offsets_kernelEiiiiiPiS0_S0_,(.L_x_12 - _ZN5janus35get_hyperdual_vector_offsets_kernelEiiiiiPiS0_S0_)
        .other          _ZN5janus35get_hyperdual_vector_offsets_kernelEiiiiiPiS0_S0_,@"STO_CUDA_ENTRY STV_DEFAULT"
_ZN5janus35get_hyperdual_vector_offsets_kernelEiiiiiPiS0_S0_:
.text._ZN5janus35get_hyperdual_vector_offsets_kernelEiiiiiPiS0_S0_:
[----:B------:R-:W-:Y:S08]  /*0000*/  LDC R1, c[0x0][0x37c] ;  /* 0x0000df00ff017b82 */ /* 0x000ff00000000800 */
[----:B------:R-:W0:Y:S01]  /*0010*/  LDC R0, c[0x0][0x390] ;  /* 0x0000e400ff007b82 */ /* 0x000e220000000800 */
[----:B------:R-:W1:Y:S07]  /*0020*/  LDCU.64 UR4, c[0x0][0x358] ;  /* 0x00006b00ff0477ac */ /* 0x000e6e0008000a00 */
[----:B------:R-:W0:Y:S08]  /*0030*/  LDC.64 R8, c[0x0][0x380] ;  /* 0x0000e000ff087b82 */ /* 0x000e300000000a00 */
[----:B------:R-:W2:Y:S08]  /*0040*/  LDC R11, c[0x0][0x388] ;  /* 0x0000e200ff0b7b82 */ /* 0x000eb00000000800 */
[----:B------:R-:W1:Y:S08]  /*0050*/  LDC.64 R2, c[0x0][0x398] ;  /* 0x0000e600ff027b82 */ /* 0x000e700000000a00 */
[----:B------:R-:W3:Y:S01]  /*0060*/  LDC.64 R4, c[0x0][0x3a0] ;  /* 0x0000e800ff047b82 */ /* 0x000ee20000000a00 */
[----:B0-----:R-:W-:-:S07]  /*0070*/  IMAD R9, R8, R0, R9 ;  /* 0x0000000008097224 */ /* 0x001fce00078e0209 */
[----:B------:R-:W0:Y:S01]  /*0080*/  LDC.64 R6, c[0x0][0x3a8] ;  /* 0x0000ea00ff067b82 */ /* 0x000e220000000a00 */
[----:B--2---:R-:W-:Y:S01]  /*0090*/  IMAD R11, R9, R0, R11 ;  /* 0x00000000090b7224 */ /* 0x004fe200078e020b */
[----:B-1----:R-:W-:Y:S04]  /*00a0*/  STG.E desc[UR4][R2.64], R8 ;  /* 0x0000000802007986 */ /* 0x002fe8000c101904 */
[----:B---3--:R-:W-:Y:S04]  /*00b0*/  STG.E desc[UR4][R4.64], R9 ;  /* 0x0000000904007986 */ /* 0x008fe8000c101904 */
[----:B0-----:R-:W-:Y:S01]  /*00c0*/  STG.E desc[UR4][R6.64], R11 ;  /* 0x0000000b06007986 */ /* 0x001fe2000c101904 */
[----:B------:R-:W-:Y:S05]  /*00d0*/  EXIT ;  /* 0x000000000000794d */ /* 0x000fea0003800000 */
.L_x_5:
        /* <DEDUP_REMOVED lines=10> */
.L_x_12:


//--------------------- .text._ZN3cub18CUB_300001_SM_10006detail11EmptyKernelIvEEvv --------------------------
	.section	.text._ZN3cub18CUB_300001_SM_10006detail11EmptyKernelIvEEvv,"ax",@progbits
	.align	128
        .global         _ZN3cub18CUB_300001_SM_10006detail11EmptyKernelIvEEvv
        .type           _ZN3cub18CUB_300001_SM_10006detail11EmptyKernelIvEEvv,@function
        .size           _ZN3cub18CUB_300001_SM_10006detail11EmptyKernelIvEEvv,(.L_x_13 - _ZN3cub18CUB_300001_SM_10006detail11EmptyKernelIvEEvv)
        .other          _ZN3cub18CUB_300001_SM_10006detail11EmptyKernelIvEEvv,@"STO_CUDA_ENTRY STV_DEFAULT"
_ZN3cub18CUB_300001_SM_10006detail11EmptyKernelIvEEvv:
.text._ZN3cub18CUB_300001_SM_10006detail11EmptyKernelIvEEvv:
[----:B------:R-:W-:Y:S01]  /*0000*/  LDC R1, c[0x0][0x37c] ;  /* 0x0000df00ff017b82 */ /* 0x000fe20000000800 */
[----:B------:R-:W-:Y:S05]  /*0010*/  EXIT ;  /* 0x000000000000794d */ /* 0x000fea0003800000 */
.L_x_6:
        /* <DEDUP_REMOVED lines=14> */
.L_x_13:


//--------------------- .nv.shared.reserved.0     --------------------------
	.section	.nv.shared.reserved.0,"aw",@nobits
	.weak		__nv_reservedSMEM_offset_0_alias
	.size		__nv_reservedSMEM_offset_0_alias, 0, 64
	.other		__nv_reservedSMEM_offset_0_alias,@"STO_CUDA_RESERVED_SHARED STV_DEFAULT"
__nv_reservedSMEM_offset_0_alias:
	.zero		0
	.zero		64


//--------------------- .nv.global                --------------------------
	.section	.nv.global,"aw",@nobits
.nv.global:
	.type		_ZN34_INTERNAL_4d4ab528_4_k_cu_250c2c416thrust24THRUST_300001_SM_1000_NS12placeholders2_8E,@object
	.size		_ZN34_INTERNAL_4d4ab528_4_k_cu_250c2c416thrust24THRUST_300001_SM_1000_NS12placeholders2_8E,(_ZN34_INTERNAL_4d4ab528_4_k_cu_250c2c414cuda3std3__436_GLOBAL__N__4d4ab528_4_k_cu_250c2c416ignoreE - _ZN34_INTERNAL_4d4ab528_4_k_cu_250c2c416thrust24THRUST_300001_SM_1000_NS12placeholders2_8E)
_ZN34_INTERNAL_4d4ab528_4_k_cu_250c2c416thrust24THRUST_300001_SM_1000_NS12placeholders2_8E:
	.zero		1
	.type		_ZN34_INTERNAL_4d4ab528_4_k_cu_250c2c414cuda3std3__436_GLOBAL__N__4d4ab528_4_k_cu_250c2c416ignoreE,@object
	.size		_ZN34_INTERNAL_4d4ab528_4_k_cu_250c2c414cuda3std3__436_GLOBAL__N__4d4ab528_4_k_cu_250c2c416ignoreE,(_ZN34_INTERNAL_4d4ab528_4_k_cu_250c2c414cuda3std6ranges3__45__cpo4dataE - _ZN34_INTERNAL_4d4ab528_4_k_cu_250c2c414cuda3std3__436_GLOBAL__N__4d4ab528_4_k_cu_250c2c416ignoreE)
_ZN34_INTERNAL_4d4ab528_4_k_cu_250c2c414cuda3std3__436_GLOBAL__N__4d4ab528_4_k_cu_250c2c416ignoreE:
	.zero		1
	.type		_ZN34_INTERNAL_4d4ab528_4_k_cu_250c2c414cuda3std6ranges3__45__cpo4dataE,@object
	.size		_ZN34_INTERNAL_4d4ab528_4_k_cu_250c2c414cuda3std6ranges3__45__cpo4dataE,(_ZN34_INTERNAL_4d4ab528_4_k_cu_250c2c416thrust24THRUST_300001_SM_1000_NS6system3cpp3parE - _ZN34_INTERNAL_4d4ab528_4_k_cu_250c2c414cuda3std6ranges3__45__cpo4dataE)
_ZN34_INTERNAL_4d4ab528_4_k_cu_250c2c414cuda3std6ranges3__45__cpo4dataE:
	.zero		1
	.type		_ZN34_INTERNAL_4d4ab528_4_k_cu_250c2c416thrust24THRUST_300001_SM_1000_NS6system3cpp3parE,@object
	.size		_ZN34_INTERNAL_4d4ab528_4_k_cu_250c2c416thrust24THRUST_300001_SM_1000_NS6system3cpp3parE,(_ZN34_INTERNAL_4d4ab528_4_k_cu_250c2c414cuda3std3__45__cpo5beginE - _ZN34_INTERNAL_4d4ab528_4_k_cu_250c2c416thrust24THRUST_300001_SM_1000_NS6system3cpp3parE)
_ZN34_INTERNAL_4d4ab528_4_k_cu_250c2c416thrust24THRUST_300001_SM_1000_NS6system3cpp3parE:
	.zero		1
	.type		_ZN34_INTERNAL_4d4ab528_4_k_cu_250c2c414cuda3std3__45__cpo5beginE,@object
	.size		_ZN34_INTERNAL_4d4ab528_4_k_cu_250c2c414cuda3std3__45__cpo5beginE,(_ZN34_INTERNAL_4d4ab528_4_k_cu_250c2c414cuda3std6ranges3__45__cpo5beginE - _ZN34_INTERNAL_4d4ab528_4_k_cu_250c2c414cuda3std3__45__cpo5beginE)
_ZN34_INTERNAL_4d4ab528_4_k_cu_250c2c414cuda3std3__45__cpo5beginE:
	.zero		1
	.type		_ZN34_INTERNAL_4d4ab528_4_k_cu_250c2c414cuda3std6ranges3__45__cpo5beginE,@object
	.size		_ZN34_INTERNAL_4d4ab528_4_k_cu_250c2c414cuda3std6ranges3__45__cpo5beginE,(_ZN34_INTERNAL_4d4ab528_4_k_cu_250c2c416thrust24THRUST_300001_SM_1000_NS6deviceE - _ZN34_INTERNAL_4d4ab528_4_k_cu_250c2c414cuda3std6ranges3__45__cpo5beginE)
_ZN34_INTERNAL_4d4ab528_4_k_cu_250c2c414cuda3std6ranges3__45__cpo5beginE:
	.zero		1
	.type		_ZN34_INTERNAL_4d4ab528_4_k_cu_250c2c416thrust24THRUST_300001_SM_1000_NS6deviceE,@object
	.size		_ZN34_INTERNAL_4d4ab528_4_k_cu_250c2c416thrust24THRUST_300001_SM_1000_NS6deviceE,(_ZN34_INTERNAL_4d4ab528_4_k_cu_250c2c414cuda3std3__47nulloptE - _ZN34_INTERNAL_4d4ab528_4_k_cu_250c2c416thrust24THRUST_300001_SM_1000_NS6deviceE)
_ZN34_INTERNAL_4d4ab528_4_k_cu_250c2c416thrust24THRUST_300001_SM_1000_NS6deviceE:
	.zero		1
	.type		_ZN34_INTERNAL_4d4ab528_4_k_cu_250c2c414cuda3std3__47nulloptE,@object
	.size		_ZN34_INTERNAL_4d4ab528_4_k_cu_250c2c414cuda3std3__47nulloptE,(_ZN34_INTERNAL_4d4ab528_4_k_cu_250c2c414cuda3std6ranges3__45__cpo8distanceE - _ZN34_INTERNAL_4d4ab528_4_k_cu_250c2c414cuda3std3__47nulloptE)
_ZN34_INTERNAL_4d4ab528_4_k_cu_250c2c414cuda3std3__47nulloptE:
	.zero		1
	.type		_ZN34_INTERNAL_4d4ab528_4_k_cu_250c2c414cuda3std6ranges3__45__cpo8distanceE,@object
	.size		_ZN34_INTERNAL_4d4ab528_4_k_cu_250c2c414cuda3std6ranges3__45__cpo8distanceE,(_ZN34_INTERNAL_4d4ab528_4_k_cu_250c2c416thrust24THRUST_300001_SM_1000_NS12placeholders2_4E - _ZN34_INTERNAL_4d4ab528_4_k_cu_250c2c414cuda3std6ranges3__45__cpo8distanceE)
_ZN34_INTERNAL_4d4ab528_4_k_cu_250c2c414cuda3std6ranges3__45__cpo8distanceE:
	.zero		1
	.type		_ZN34_INTERNAL_4d4ab528_4_k_cu_250c2c416thrust24THRUST_300001_SM_1000_NS12placeholders2_4E,@object
	.size		_ZN34_INTERNAL_4d4ab528_4_k_cu_250c2c416thrust24THRUST_300001_SM_1000_NS12placeholders2_4E,(_ZN34_INTERNAL_4d4ab528_4_k_cu_250c2c414cuda3std3__45__cpo6rbeginE - _ZN34_INTERNAL_4d4ab528_4_k_cu_250c2c416thrust24THRUST_300001_SM_1000_NS12placeholders2_4E)
_ZN34_INTERNAL_4d4ab528_4_k_cu_250c2c416thrust24THRUST_300001_SM_1000_NS12placeholders2_4E:
	.zero		1
	.type		_ZN34_INTERNAL_4d4ab528_4_k_cu_250c2c414cuda3std3__45__cpo6rbeginE,@object
	.size		_ZN34_INTERNAL_4d4ab528_4_k_cu_250c2c414cuda3std3__45__cpo6rbeginE,(_ZN34_INTERNAL_4d4ab528_4_k_cu_250c2c414cuda3std6ranges3__45__cpo7advanceE - _ZN34_INTERNAL_4d4ab528_4_k_cu_250c2c414cuda3std3__45__cpo6rbeginE)
_ZN34_INTERNAL_4d4ab528_4_k_cu_250c2c414cuda3std3__45__cpo6rbeginE:
	.zero		1
	.type		_ZN34_INTERNAL_4d4ab528_4_k_cu_250c2c414cuda3std6ranges3__45__cpo7advanceE,@object
	.size		_ZN34_INTERNAL_4d4ab528_4_k_cu_250c2c414cuda3std6ranges3__45__cpo7advanceE,(_ZN34_INTERNAL_4d4ab528_4_k_cu_250c2c416thrust24THRUST_300001_SM_1000_NS12placeholders3_10E - _ZN34_INTERNAL_4d4ab528_4_k_cu_250c2c414cuda3std6ranges3__45__cpo7advanceE)
_ZN34_INTERNAL_4d4ab528_4_k_cu_250c2c414cuda3std6ranges3__45__cpo7advanceE:
	.zero		1
	.type		_ZN34_INTERNAL_4d4ab528_4_k_cu_250c2c416thrust24THRUST_300001_SM_1000_NS12placeholders3_10E,@object
	.size		_ZN34_INTERNAL_4d4ab528_4_k_cu_250c2c416thrust24THRUST_300001_SM_1000_NS12placeholders3_10E,(_ZN34_INTERNAL_4d4ab528_4_k_cu_250c2c414cuda3std3__48in_placeE - _ZN34_INTERNAL_4d4ab528_4_k_cu_250c2c416thrust24THRUST_300001_SM_1000_NS12placeholders3_10E)
_ZN34_INTERNAL_4d4ab528_4_k_cu_250c2c416thrust24THRUST_300001_SM_1000_NS12placeholders3_10E:
	.zero		1
	.type		_ZN34_INTERNAL_4d4ab528_4_k_cu_250c2c414cuda3std3__48in_placeE,@object
	.size		_ZN34_INTERNAL_4d4ab528_4_k_cu_250c2c414cuda3std3__48in_placeE,(_ZN34_INTERNAL_4d4ab528_4_k_cu_250c2c414cuda3std6ranges3__45__cpo4sizeE - _ZN34_INTERNAL_4d4ab528_4_k_cu_250c2c414cuda3std3__48in_placeE)
_ZN34_INTERNAL_4d4ab528_4_k_cu_250c2c414cuda3std3__48in_placeE:
	.zero		1
	.type		_ZN34_INTERNAL_4d4ab528_4_k_cu_250c2c414cuda3std6ranges3__45__cpo4sizeE,@object
	.size		_ZN34_INTERNAL_4d4ab528_4_k_cu_250c2c414cuda3std6ranges3__45__cpo4sizeE,(_ZN34_INTERNAL_4d4ab528_4_k_cu_250c2c416thrust24THRUST_300001_SM_1000_NS12placeholders2_2E - _ZN34_INTERNAL_4d4ab528_4_k_cu_250c2c414cuda3std6ranges3__45__cpo4sizeE)
_ZN34_INTERNAL_4d4ab528_4_k_cu_250c2c414cuda3std6ranges3__45__cpo4sizeE:
	.zero		1
	.type		_ZN34_INTERNAL_4d4ab528_4_k_cu_250c2c416thrust24THRUST_300001_SM_1000_NS12placeholders2_2E,@object
	.size		_ZN34_INTERNAL_4d4ab528_4_k_cu_250c2c416thrust24THRUST_300001_SM_1000_NS12placeholders2_2E,(_ZN34_INTERNAL_4d4ab528_4_k_cu_250c2c414cuda3std3__45__cpo6cbeginE - _ZN34_INTERNAL_4d4ab528_4_k_cu_250c2c416thrust24THRUST_300001_SM_1000_NS12placeholders2_2E)
_ZN34_INTERNAL_4d4ab528_4_k_cu_250c2c416thrust24THRUST_300001_SM_1000_NS12placeholders2_2E:
	.zero		1
	.type		_ZN34_INTERNAL_4d4ab528_4_k_cu_250c2c414cuda3std3__45__cpo6cbeginE,@object
	.size		_ZN34_INTERNAL_4d4ab528_4_k_cu_250c2c414cuda3std3__45__cpo6cbeginE,(_ZN34_INTERNAL_4d4ab528_4_k_cu_250c2c414cuda3std6ranges3__45__cpo6cbeginE - _ZN34_INTERNAL_4d4ab528_4_k_cu_250c2c414cuda3std3__45__cpo6cbeginE)
_ZN34_INTERNAL_4d4ab528_4_k_cu_250c2c414cuda3std3__45__cpo6cbeginE:
	.zero		1
	.type		_ZN34_INTERNAL_4d4ab528_4_k_cu_250c2c414cuda3std6ranges3__45__cpo6cbeginE,@object
	.size		_ZN34_INTERNAL_4d4ab528_4_k_cu_250c2c414cuda3std6ranges3__45__cpo6cbeginE,(_ZN34_INTERNAL_4d4ab528_4_k_cu_250c2c416thrust24THRUST_300001_SM_1000_NS12placeholders2_6E - _ZN34_INTERNAL_4d4ab528_4_k_cu_250c2c414cuda3std6ranges3__45__cpo6cbeginE)
_ZN34_INTERNAL_4d4ab528_4_k_cu_250c2c414cuda3std6ranges3__45__cpo6cbeginE:
	.zero		1
	.type		_ZN34_INTERNAL_4d4ab528_4_k_cu_250c2c416thrust24THRUST_300001_SM_1000_NS12placeholders2_6E,@object
	.size		_ZN34_INTERNAL_4d4ab528_4_k_cu_250c2c416thrust24THRUST_300001_SM_1000_NS12placeholders2_6E,(_ZN34_INTERNAL_4d4ab528_4_k_cu_250c2c414cuda3std3__45__cpo7crbeginE - _ZN34_INTERNAL_4d4ab528_4_k_cu_250c2c416thrust24THRUST_300001_SM_1000_NS12placeholders2_6E)
_ZN34_INTERNAL_4d4ab528_4_k_cu_250c2c416thrust24THRUST_300001_SM_1000_NS12placeholders2_6E:
	.zero		1
	.type		_ZN34_INTERNAL_4d4ab528_4_k_cu_250c2c414cuda3std3__45__cpo7crbeginE,@object
	.size		_ZN34_INTERNAL_4d4ab528_4_k_cu_250c2c414cuda3std3__45__cpo7crbeginE,(_ZN34_INTERNAL_4d4ab528_4_k_cu_250c2c414cuda3std6ranges3__45__cpo4nextE - _ZN34_INTERNAL_4d4ab528_4_k_cu_250c2c414cuda3std3__45__cpo7crbeginE)
_ZN34_INTERNAL_4d4ab528_4_k_cu_250c2c414cuda3std3__45__cpo7crbeginE:
	.zero		1
	.type		_ZN34_INTERNAL_4d4ab528_4_k_cu_250c2c414cuda3std6ranges3__45__cpo4nextE,@object
	.size		_ZN34_INTERNAL_4d4ab528_4_k_cu_250c2c414cuda3std6ranges3__45__cpo4nextE,(_ZN34_INTERNAL_4d4ab528_4_k_cu_250c2c414cuda3std6ranges3__45__cpo4swapE - _ZN34_INTERNAL_4d4ab528_4_k_cu_250c2c414cuda3std6ranges3__45__cpo4nextE)
_ZN34_INTERNAL_4d4ab528_4_k_cu_250c2c414cuda3std6ranges3__45__cpo4nextE:
	.zero		1
	.type		_ZN34_INTERNAL_4d4ab528_4_k_cu_250c2c414cuda3std6ranges3__45__cpo4swapE,@object
	.size		_ZN34_INTERNAL_4d4ab528_4_k_cu_250c2c414cuda3std6ranges3__45__cpo4swapE,(_ZN34_INTERNAL_4d4ab528_4_k_cu_250c2c416thrust24THRUST_300001_SM_1000_NS8cuda_cub10par_nosyncE - _ZN34_INTERNAL_4d4ab528_4_k_cu_250c2c414cuda3std6ranges3__45__cpo4swapE)
_ZN34_INTERNAL_4d4ab528_4_k_cu_250c2c414cuda3std6ranges3__45__cpo4swapE:
	.zero		1
	.type		_ZN34_INTERNAL_4d4ab528_4_k_cu_250c2c416thrust24THRUST_300001_SM_1000_NS8cuda_cub10par_nosyncE,@object
	.size		_ZN34_INTERNAL_4d4ab528_4_k_cu_250c2c416thrust24THRUST_300001_SM_1000_NS8cuda_cub10par_nosyncE,(_ZN34_INTERNAL_4d4ab528_4_k_cu_250c2c416thrust24THRUST_300001_SM_1000_NS3seqE - _ZN34_INTERNAL_4d4ab528_4_k_cu_250c2c416thrust24THRUST_300001_SM_1000_NS8cuda_cub10par_nosyncE)
_ZN34_INTERNAL_4d4ab528_4_k_cu_250c2c416thrust24THRUST_300001_SM_1000_NS8cuda_cub10par_nosyncE:
	.zero		1
	.type		_ZN34_INTERNAL_4d4ab528_4_k_cu_250c2c416thrust24THRUST_300001_SM_1000_NS3seqE,@object
	.size		_ZN34_INTERNAL_4d4ab528_4_k_cu_250c2c416thrust24THRUST_300001_SM_1000_NS3seqE,(_ZN34_INTERNAL_4d4ab528_4_k_cu_250c2c414cuda3std3__420unreachable_sentinelE - _ZN34_INTERNAL_4d4ab528_4_k_cu_250c2c416thrust24THRUST_300001_SM_1000_NS3seqE)
_ZN34_INTERNAL_4d4ab528_4_k_cu_250c2c416thrust24THRUST_300001_SM_1000_NS3seqE:
	.zero		1
	.type		_ZN34_INTERNAL_4d4ab528_4_k_cu_250c2c414cuda3std3__420unreachable_sentinelE,@object
	.size		_ZN34_INTERNAL_4d4ab528_4_k_cu_250c2c414cuda3std3__420unreachable_sentinelE,(_ZN34_INTERNAL_4d4ab528_4_k_cu_250c2c414cuda3std6ranges3__45__cpo5ssizeE - _ZN34_INTERNAL_4d4ab528_4_k_cu_250c2c414cuda3std3__420unreachable_sentinelE)
_ZN34_INTERNAL_4d4ab528_4_k_cu_250c2c414cuda3std3__420unreachable_sentinelE:
	.zero		1
	.type		_ZN34_INTERNAL_4d4ab528_4_k_cu_250c2c414cuda3std6ranges3__45__cpo5ssizeE,@object
	.size		_ZN34_INTERNAL_4d4ab528_4_k_cu_250c2c414cuda3std6ranges3__45__cpo5ssizeE,(_ZN34_INTERNAL_4d4ab528_4_k_cu_250c2c416thrust24THRUST_300001_SM_1000_NS12placeholders2_3E - _ZN34_INTERNAL_4d4ab528_4_k_cu_250c2c414cuda3std6ranges3__45__cpo5ssizeE)
_ZN34_INTERNAL_4d4ab528_4_k_cu_250c2c414cuda3std6ranges3__45__cpo5ssizeE:
	.zero		1
	.type		_ZN34_INTERNAL_4d4ab528_4_k_cu_250c2c416thrust24THRUST_300001_SM_1000_NS12placeholders2_3E,@object
	.size		_ZN34_INTERNAL_4d4ab528_4_k_cu_250c2c416thrust24THRUST_300001_SM_1000_NS12placeholders2_3E,(_ZN34_INTERNAL_4d4ab528_4_k_cu_250c2c414cuda3std3__45__cpo4cendE - _ZN34_INTERNAL_4d4ab528_4_k_cu_250c2c416thrust24THRUST_300001_SM_1000_NS12placeholders2_3E)
_ZN34_INTERNAL_4d4ab528_4_k_cu_250c2c416thrust24THRUST_300001_SM_1000_NS12placeholders2_3E:
	.zero		1
	.type		_ZN34_INTERNAL_4d4ab528_4_k_cu_250c2c414cuda3std3__45__cpo4cendE,@object
	.size		_ZN34_INTERNAL_4d4ab528_4_k_cu_250c2c414cuda3std3__45__cpo4cendE,(_ZN34_INTERNAL_4d4ab528_4_k_cu_250c2c414cuda3std6ranges3__45__cpo4cendE - _ZN34_INTERNAL_4d4ab528_4_k_cu_250c2c414cuda3std3__45__cpo4cendE)
_ZN34_INTERNAL_4d4ab528_4_k_cu_250c2c414cuda3std3__45__cpo4cendE:
	.zero		1
	.type		_ZN34_INTERNAL_4d4ab528_4_k_cu_250c2c414cuda3std6ranges3__45__cpo4cendE,@object
	.size		_ZN34_INTERNAL_4d4ab528_4_k_cu_250c2c414cuda3std6ranges3__45__cpo4cendE,(_ZN34_INTERNAL_4d4ab528_4_k_cu_250c2c416thrust24THRUST_300001_SM_1000_NS12placeholders2_7E - _ZN34_INTERNAL_4d4ab528_4_k_cu_250c2c414cuda3std6ranges3__45__cpo4cendE)
_ZN34_INTERNAL_4d4ab528_4_k_cu_250c2c414cuda3std6ranges3__45__cpo4cendE:
	.zero		1
	.type		_ZN34_INTERNAL_4d4ab528_4_k_cu_250c2c416thrust24THRUST_300001_SM_1000_NS12placeholders2_7E,@object
	.size		_ZN34_INTERNAL_4d4ab528_4_k_cu_250c2c416thrust24THRUST_300001_SM_1000_NS12placeholders2_7E,(_ZN34_INTERNAL_4d4ab528_4_k_cu_250c2c414cuda3std3__45__cpo5crendE - _ZN34_INTERNAL_4d4ab528_4_k_cu_250c2c416thrust24THRUST_300001_SM_1000_NS12placeholders2_7E)
_ZN34_INTERNAL_4d4ab528_4_k_cu_250c2c416thrust24THRUST_300001_SM_1000_NS12placeholders2_7E:
	.zero		1
	.type		_ZN34_INTERNAL_4d4ab528_4_k_cu_250c2c414cuda3std3__45__cpo5crendE,@object
	.size		_ZN34_INTERNAL_4d4ab528_4_k_cu_250c2c414cuda3std3__45__cpo5crendE,(_ZN34_INTERNAL_4d4ab528_4_k_cu_250c2c414cuda3std6ranges3__45__cpo4prevE - _ZN34_INTERNAL_4d4ab528_4_k_cu_250c2c414cuda3std3__45__cpo5crendE)
_ZN34_INTERNAL_4d4ab528_4_k_cu_250c2c414cuda3std3__45__cpo5crendE:
	.zero		1
	.type		_ZN34_INTERNAL_4d4ab528_4_k_cu_250c2c414cuda3std6ranges3__45__cpo4prevE,@object
	.size		_ZN34_INTERNAL_4d4ab528_4_k_cu_250c2c414cuda3std6ranges3__45__cpo4prevE,(_ZN34_INTERNAL_4d4ab528_4_k_cu_250c2c414cuda3std6ranges3__45__cpo9iter_moveE - _ZN34_INTERNAL_4d4ab528_4_k_cu_250c2c414cuda3std6ranges3__45__cpo4prevE)
_ZN34_INTERNAL_4d4ab528_4_k_cu_250c2c414cuda3std6ranges3__45__cpo4prevE:
	.zero		1
	.type		_ZN34_INTERNAL_4d4ab528_4_k_cu_250c2c414cuda3std6ranges3__45__cpo9iter_moveE,@object
	.size		_ZN34_INTERNAL_4d4ab528_4_k_cu_250c2c414cuda3std6ranges3__45__cpo9iter_moveE,(_ZN34_INTERNAL_4d4ab528_4_k_cu_250c2c416thrust24THRUST_300001_SM_1000_NS6system6detail10sequential3seqE - _ZN34_INTERNAL_4d4ab528_4_k_cu_250c2c414cuda3std6ranges3__45__cpo9iter_moveE)
_ZN34_INTERNAL_4d4ab528_4_k_cu_250c2c414cuda3std6ranges3__45__cpo9iter_moveE:
	.zero		1
	.type		_ZN34_INTERNAL_4d4ab528_4_k_cu_250c2c416thrust24THRUST_300001_SM_1000_NS6system6detail10sequential3seqE,@object
	.size		_ZN34_INTERNAL_4d4ab528_4_k_cu_250c2c416thrust24THRUST_300001_SM_1000_NS6system6detail10sequential3seqE,(_ZN34_INTERNAL_4d4ab528_4_k_cu_250c2c416thrust24THRUST_300001_SM_1000_NS12placeholders2_9E - _ZN34_INTERNAL_4d4ab528_4_k_cu_250c2c416thrust24THRUST_300001_SM_1000_NS6system6detail10sequential3seqE)
_ZN34_INTERNAL_4d4ab528_4_k_cu_250c2c416thrust24THRUST_300001_SM_1000_NS6system6detail10sequential3seqE:
	.zero		1
	.type		_ZN34_INTERNAL_4d4ab528_4_k_cu_250c2c416thrust24THRUST_300001_SM_1000_NS12placeholders2_9E,@object
	.size		_ZN34_INTERNAL_4d4ab528_4_k_cu_250c2c416thrust24THRUST_300001_SM_1000_NS12placeholders2_9E,(_ZN34_INTERNAL_4d4ab528_4_k_cu_250c2c414cuda3std3__419piecewise_constructE - _ZN34_INTERNAL_4d4ab528_4_k_cu_250c2c416thrust24THRUST_300001_SM_1000_NS12placeholders2_9E)
_ZN34_INTERNAL_4d4ab528_4_k_cu_250c2c416thrust24THRUST_300001_SM_1000_NS12placeholders2_9E:
	.zero		1
	.type		_ZN34_INTERNAL_4d4ab528_4_k_cu_250c2c414cuda3std3__419piecewise_constructE,@object
	.size		_ZN34_INTERNAL_4d4ab528_4_k_cu_250c2c414cuda3std3__419piecewise_constructE,(_ZN34_INTERNAL_4d4ab528_4_k_cu_250c2c414cuda3std6ranges3__45__cpo5cdataE - _ZN34_INTERNAL_4d4ab528_4_k_cu_250c2c414cuda3std3__419piecewise_constructE)
_ZN34_INTERNAL_4d4ab528_4_k_cu_250c2c414cuda3std3__419piecewise_constructE:
	.zero		1
	.type		_ZN34_INTERNAL_4d4ab528_4_k_cu_250c2c414cuda3std6ranges3__45__cpo5cdataE,@object
	.size		_ZN34_INTERNAL_4d4ab528_4_k_cu_250c2c414cuda3std6ranges3__45__cpo5cdataE,(_ZN34_INTERNAL_4d4ab528_4_k_cu_250c2c416thrust24THRUST_300001_SM_1000_NS12placeholders2_1E - _ZN34_INTERNAL_4d4ab528_4_k_cu_250c2c414cuda3std6ranges3__45__cpo5cdataE)
_ZN34_INTERNAL_4d4ab528_4_k_cu_250c2c414cuda3std6ranges3__45__cpo5cdataE:
	.zero		1
	.type		_ZN34_INTERNAL_4d4ab528_4_k_cu_250c2c416thrust24THRUST_300001_SM_1000_NS12placeholders2_1E,@object
	.size		_ZN34_INTERNAL_4d4ab528_4_k_cu_250c2c416thrust24THRUST_300001_SM_1000_NS12placeholders2_1E,(_ZN34_INTERNAL_4d4ab528_4_k_cu_250c2c414cuda3std3__45__cpo3endE - _ZN34_INTERNAL_4d4ab528_4_k_cu_250c2c416thrust24THRUST_300001_SM_1000_NS12placeholders2_1E)
_ZN34_INTERNAL_4d4ab528_4_k_cu_250c2c416thrust24THRUST_300001_SM_1000_NS12placeholders2_1E:
	.zero		1
	.type		_ZN34_INTERNAL_4d4ab528_4_k_cu_250c2c414cuda3std3__45__cpo3endE,@object
	.size		_ZN34_INTERNAL_4d4ab528_4_k_cu_250c2c414cuda3std3__45__cpo3endE,(_ZN34_INTERNAL_4d4ab528_4_k_cu_250c2c414cuda3std6ranges3__45__cpo3endE - _ZN34_INTERNAL_4d4ab528_4_k_cu_250c2c414cuda3std3__45__cpo3endE)
_ZN34_INTERNAL_4d4ab528_4_k_cu_250c2c414cuda3std3__45__cpo3endE:
	.zero		1
	.type		_ZN34_INTERNAL_4d4ab528_4_k_cu_250c2c414cuda3std6ranges3__45__cpo3endE,@object
	.size		_ZN34_INTERNAL_4d4ab528_4_k_cu_250c2c414cuda3std6ranges3__45__cpo3endE,(_ZN34_INTERNAL_4d4ab528_4_k_cu_250c2c416thrust24THRUST_300001_SM_1000_NS12placeholders2_5E - _ZN34_INTERNAL_4d4ab528_4_k_cu_250c2c414cuda3std6ranges3__45__cpo3endE)
_ZN34_INTERNAL_4d4ab528_4_k_cu_250c2c414cuda3std6ranges3__45__cpo3endE:
	.zero		1
	.type		_ZN34_INTERNAL_4d4ab528_4_k_cu_250c2c416thrust24THRUST_300001_SM_1000_NS12placeholders2_5E,@object
	.size		_ZN34_INTERNAL_4d4ab528_4_k_cu_250c2c416thrust24THRUST_300001_SM_1000_NS12placeholders2_5E,(_ZN34_INTERNAL_4d4ab528_4_k_cu_250c2c414cuda3std3__45__cpo4rendE - _ZN34_INTERNAL_4d4ab528_4_k_cu_250c2c416thrust24THRUST_300001_SM_1000_NS12placeholders2_5E)
_ZN34_INTERNAL_4d4ab528_4_k_cu_250c2c416thrust24THRUST_300001_SM_1000_NS12placeholders2_5E:
	.zero		1
	.type		_ZN34_INTERNAL_4d4ab528_4_k_cu_250c2c414cuda3std3__45__cpo4rendE,@object
	.size		_ZN34_INTERNAL_4d4ab528_4_k_cu_250c2c414cuda3std3__45__cpo4rendE,(_ZN34_INTERNAL_4d4ab528_4_k_cu_250c2c414cuda3std6ranges3__45__cpo9iter_swapE - _ZN34_INTERNAL_4d4ab528_4_k_cu_250c2c414cuda3std3__45__cpo4rendE)
_ZN34_INTERNAL_4d4ab528_4_k_cu_250c2c414cuda3std3__45__cpo4rendE:
	.zero		1
	.type		_ZN34_INTERNAL_4d4ab528_4_k_cu_250c2c414cuda3std6ranges3__45__cpo9iter_swapE,@object
	.size		_ZN34_INTERNAL_4d4ab528_4_k_cu_250c2c414cuda3std6ranges3__45__cpo9iter_swapE,(_ZN34_INTERNAL_4d4ab528_4_k_cu_250c2c414cuda3std3__48unexpectE - _ZN34_INTERNAL_4d4ab528_4_k_cu_250c2c414cuda3std6ranges3__45__cpo9iter_swapE)
_ZN34_INTERNAL_4d4ab528_4_k_cu_250c2c414cuda3std6ranges3__45__cpo9iter_swapE:
	.zero		1
	.type		_ZN34_INTERNAL_4d4ab528_4_k_cu_250c2c414cuda3std3__48unexpectE,@object
	.size		_ZN34_INTERNAL_4d4ab528_4_k_cu_250c2c414cuda3std3__48unexpectE,(_ZN34_INTERNAL_4d4ab528_4_k_cu_250c2c416thrust24THRUST_300001_SM_1000_NS8cuda_cub3parE - _ZN34_INTERNAL_4d4ab528_4_k_cu_250c2c414cuda3std3__48unexpectE)
_ZN34_INTERNAL_4d4ab528_4_k_cu_250c2c414cuda3std3__48unexpectE:
	.zero		1
	.type		_ZN34_INTERNAL_4d4ab528_4_k_cu_250c2c416thrust24THRUST_300001_SM_1000_NS8cuda_cub3parE,@object
	.size		_ZN34_INTERNAL_4d4ab528_4_k_cu_250c2c416thrust24THRUST_300001_SM_1000_NS8cuda_cub3parE,(.L_29 - _ZN34_INTERNAL_4d4ab528_4_k_cu_250c2c416thrust24THRUST_300001_SM_1000_NS8cuda_cub3parE)
_ZN34_INTERNAL_4d4ab528_4_k_cu_250c2c416thrust24THRUST_300001_SM_1000_NS8cuda_cub3parE:
	.zero		1
.L_29:


//--------------------- .nv.constant0._ZN5janus18boolIndexPutKernelEPbiiS0_ --------------------------
	.section	.nv.constant0._ZN5janus18boolIndexPutKernelEPbiiS0_,"a",@progbits
	.sectionflags	@""
	.align	4
.nv.constant0._ZN5janus18boolIndexPutKernelEPbiiS0_:
	.zero		920


//--------------------- .nv.constant0._ZN5janus18boolIndexGetKernelEPbiiS0_ --------------------------
	.section	.nv.constant0._ZN5janus18boolIndexGetKernelEPbiiS0_,"a",@progbits
	.sectionflags	@""
	.align	4
.nv.constant0._ZN5janus18boolIndexGetKernelEPbiiS0_:
	.zero		920


//--------------------- .nv.constant0._ZN5janus53get_hyperdual_vector_offsets_from_tensor_indxs_kernelEiiiiiPiS0_S0_ --------------------------
	.section	.nv.constant0._ZN5janus53get_hyperdual_vector_offsets_from_tensor_indxs_kernelEiiiiiPiS0_S0_,"a",@progbits
	.sectionflags	@""
	.align	4
.nv.constant0._ZN5janus53get_hyperdual_vector_offsets_from_tensor_indxs_kernelEiiiiiPiS0_S0_:
	.zero		944


//--------------------- .nv.constant0._ZN5janus52get_tensor_indxs_from_hyperdual_vector_offset_kernelEiiiRiS0_S0_ --------------------------
	.section	.nv.constant0._ZN5janus52get_tensor_indxs_from_hyperdual_vector_offset_kernelEiiiRiS0_S0_,"a",@progbits
	.sectionflags	@""
	.align	4
.nv.constant0._ZN5janus52get_tensor_indxs_from_hyperdual_vector_offset_kernelEiiiRiS0_S0_:
	.zero		936


//--------------------- .nv.constant0._ZN5janus28get_hyperdual_indexes_kernelEiiiiiiiRiS0_S0_S0_ --------------------------
	.section	.nv.constant0._ZN5janus28get_hyperdual_indexes_kernelEiiiiiiiRiS0_S0_S0_,"a",@progbits
	.sectionflags	@""
	.align	4
.nv.constant0._ZN5janus28get_hyperdual_indexes_kernelEiiiiiiiRiS0_S0_S0_:
	.zero		960


//--------------------- .nv.constant0._ZN5janus35get_hyperdual_vector_offsets_kernelEiiiiiPiS0_S0_ --------------------------
	.section	.nv.constant0._ZN5janus35get_hyperdual_vector_offsets_kernelEiiiiiPiS0_S0_,"a",@progbits
	.sectionflags	@""
	.align	4
.nv.constant0._ZN5janus35get_hyperdual_vector_offsets_kernelEiiiiiPiS0_S0_:
	.zero		944


//--------------------- .nv.constant0._ZN3cub18CUB_300001_SM_10006detail11EmptyKernelIvEEvv --------------------------
	.section	.nv.constant0._ZN3cub18CUB_300001_SM_10006detail11EmptyKernelIvEEvv,"a",@progbits
	.sectionflags	@""
	.align	4
.nv.constant0._ZN3cub18CUB_300001_SM_10006detail11EmptyKernelIvEEvv:
	.zero		896


//--------------------- SYMBOLS --------------------------

	.type		.nv.reservedSmem.offset0,@object
	.size		.nv.reservedSmem.offset0,0x4
